//
// Generated by NVIDIA NVVM Compiler
//
// Compiler Build ID: CL-36424714
// Cuda compilation tools, release 13.0, V13.0.88
// Based on NVVM 20.0.0
//

.version 9.0
.target sm_100
.address_size 64

	// .globl	_Z26histogram_optimized_kernelPKiPiii
.extern .shared .align 16 .b8 sharedMem[];

.visible .entry _Z26histogram_optimized_kernelPKiPiii(
	.param .u64 .ptr .align 1 _Z26histogram_optimized_kernelPKiPiii_param_0,
	.param .u64 .ptr .align 1 _Z26histogram_optimized_kernelPKiPiii_param_1,
	.param .u32 _Z26histogram_optimized_kernelPKiPiii_param_2,
	.param .u32 _Z26histogram_optimized_kernelPKiPiii_param_3
)
{
	.reg .pred 	%p<33>;
	.reg .b32 	%r<197>;
	.reg .b64 	%rd<9>;

	ld.param.u64 	%rd3, [_Z26histogram_optimized_kernelPKiPiii_param_0];
	ld.param.u64 	%rd4, [_Z26histogram_optimized_kernelPKiPiii_param_1];
	ld.param.u32 	%r73, [_Z26histogram_optimized_kernelPKiPiii_param_2];
	ld.param.u32 	%r74, [_Z26histogram_optimized_kernelPKiPiii_param_3];
	mov.u32 	%r75, %ntid.x;
	mov.u32 	%r76, %ntid.y;
	mul.lo.s32 	%r1, %r75, %r76;
	shl.b32 	%r77, %r1, 2;
	mov.u32 	%r78, sharedMem;
	add.s32 	%r2, %r78, %r77;
	mov.u32 	%r79, %tid.x;
	mov.u32 	%r80, %tid.y;
	mad.lo.s32 	%r3, %r80, %r75, %r79;
	shr.u32 	%r4, %r1, 5;
	and.b32  	%r183, %r3, 31;
	mul.lo.s32 	%r6, %r74, %r4;
	setp.ge.s32 	%p2, %r183, %r6;
	@%p2 bra 	$L__BB0_13;
	not.b32 	%r81, %r183;
	add.s32 	%r82, %r6, %r81;
	shr.u32 	%r83, %r82, 5;
	add.s32 	%r7, %r83, 1;
	and.b32  	%r8, %r7, 15;
	setp.lt.u32 	%p3, %r82, 480;
	mov.u32 	%r174, %r183;
	@%p3 bra 	$L__BB0_4;
	and.b32  	%r9, %r7, 268435440;
	mov.b32 	%r173, 0;
	mov.u32 	%r174, %r183;
$L__BB0_3:
	.pragma "nounroll";
	shl.b32 	%r85, %r174, 2;
	add.s32 	%r86, %r2, %r85;
	mov.b32 	%r87, 0;
	st.shared.u32 	[%r86], %r87;
	st.shared.u32 	[%r86+128], %r87;
	st.shared.u32 	[%r86+256], %r87;
	st.shared.u32 	[%r86+384], %r87;
	st.shared.u32 	[%r86+512], %r87;
	st.shared.u32 	[%r86+640], %r87;
	st.shared.u32 	[%r86+768], %r87;
	st.shared.u32 	[%r86+896], %r87;
	st.shared.u32 	[%r86+1024], %r87;
	st.shared.u32 	[%r86+1152], %r87;
	st.shared.u32 	[%r86+1280], %r87;
	st.shared.u32 	[%r86+1408], %r87;
	st.shared.u32 	[%r86+1536], %r87;
	st.shared.u32 	[%r86+1664], %r87;
	st.shared.u32 	[%r86+1792], %r87;
	st.shared.u32 	[%r86+1920], %r87;
	add.s32 	%r174, %r174, 512;
	add.s32 	%r173, %r173, 16;
	setp.ne.s32 	%p4, %r173, %r9;
	@%p4 bra 	$L__BB0_3;
$L__BB0_4:
	setp.eq.s32 	%p5, %r8, 0;
	@%p5 bra 	$L__BB0_13;
	and.b32  	%r15, %r7, 7;
	setp.lt.u32 	%p6, %r8, 8;
	@%p6 bra 	$L__BB0_7;
	shl.b32 	%r88, %r174, 2;
	add.s32 	%r89, %r2, %r88;
	mov.b32 	%r90, 0;
	st.shared.u32 	[%r89], %r90;
	st.shared.u32 	[%r89+128], %r90;
	st.shared.u32 	[%r89+256], %r90;
	st.shared.u32 	[%r89+384], %r90;
	st.shared.u32 	[%r89+512], %r90;
	st.shared.u32 	[%r89+640], %r90;
	st.shared.u32 	[%r89+768], %r90;
	st.shared.u32 	[%r89+896], %r90;
	add.s32 	%r174, %r174, 256;
$L__BB0_7:
	setp.eq.s32 	%p7, %r15, 0;
	@%p7 bra 	$L__BB0_13;
	and.b32  	%r18, %r7, 3;
	setp.lt.u32 	%p8, %r15, 4;
	@%p8 bra 	$L__BB0_10;
	shl.b32 	%r91, %r174, 2;
	add.s32 	%r92, %r2, %r91;
	mov.b32 	%r93, 0;
	st.shared.u32 	[%r92], %r93;
	st.shared.u32 	[%r92+128], %r93;
	st.shared.u32 	[%r92+256], %r93;
	st.shared.u32 	[%r92+384], %r93;
	add.s32 	%r174, %r174, 128;
$L__BB0_10:
	setp.eq.s32 	%p9, %r18, 0;
	@%p9 bra 	$L__BB0_13;
	mov.b32 	%r178, 0;
$L__BB0_12:
	.pragma "nounroll";
	shl.b32 	%r95, %r174, 2;
	add.s32 	%r96, %r2, %r95;
	mov.b32 	%r97, 0;
	st.shared.u32 	[%r96], %r97;
	add.s32 	%r174, %r174, 32;
	add.s32 	%r178, %r178, 1;
	setp.ne.s32 	%p10, %r178, %r18;
	@%p10 bra 	$L__BB0_12;
$L__BB0_13:
	bar.sync 	0;
	mov.u32 	%r25, %ctaid.x;
	mul.lo.s32 	%r179, %r1, %r25;
	setp.ge.s32 	%p11, %r179, %r73;
	@%p11 bra 	$L__BB0_23;
	shl.b32 	%r98, %r3, 2;
	add.s32 	%r27, %r78, %r98;
	shr.u32 	%r100, %r3, 5;
	mad.lo.s32 	%r28, %r74, %r100, %r1;
	cvta.to.global.u64 	%rd1, %rd3;
	mov.u32 	%r101, %nctaid.x;
	mul.lo.s32 	%r29, %r1, %r101;
$L__BB0_15:
	add.s32 	%r31, %r179, %r3;
	setp.ge.s32 	%p12, %r31, %r73;
	mov.b32 	%r180, -1;
	@%p12 bra 	$L__BB0_17;
	mul.wide.s32 	%rd5, %r31, 4;
	add.s64 	%rd6, %rd1, %rd5;
	ld.global.u32 	%r180, [%rd6];
$L__BB0_17:
	setp.ge.u32 	%p14, %r3, %r1;
	st.shared.u32 	[%r27], %r180;
	bar.sync 	0;
	mov.b32 	%r182, 0;
	mov.pred 	%p32, 0;
	mov.b32 	%r181, -1;
	@%p14 bra 	$L__BB0_20;
	ld.shared.u32 	%r34, [%r27];
	setp.lt.s32 	%p16, %r34, 0;
	@%p16 bra 	$L__BB0_20;
	div.s32 	%r108, 1024, %r74;
	div.s32 	%r181, %r34, %r108;
	mov.b32 	%r182, 1;
	mov.pred 	%p32, -1;
$L__BB0_20:
	not.pred 	%p18, %p32;
	@%p18 bra 	$L__BB0_22;
	add.s32 	%r109, %r181, %r28;
	shl.b32 	%r110, %r109, 2;
	add.s32 	%r112, %r78, %r110;
	atom.shared.add.u32 	%r113, [%r112], %r182;
$L__BB0_22:
	bar.sync 	0;
	add.s32 	%r179, %r179, %r29;
	setp.lt.s32 	%p19, %r179, %r73;
	@%p19 bra 	$L__BB0_15;
$L__BB0_23:
	bar.sync 	0;
	setp.gt.u32 	%p20, %r3, 31;
	setp.ge.s32 	%p21, %r183, %r74;
	or.pred  	%p22, %p20, %p21;
	@%p22 bra 	$L__BB0_38;
	mul.lo.s32 	%r39, %r74, %r25;
	max.u32 	%r114, %r4, 1;
	and.b32  	%r40, %r114, 7;
	add.s32 	%r41, %r40, -1;
	and.b32  	%r42, %r114, 3;
	and.b32  	%r43, %r114, 131064;
	and.b32  	%r44, %r114, 1;
	and.b32  	%r115, %r114, 134217720;
	neg.s32 	%r45, %r115;
	shl.b32 	%r47, %r74, 5;
	shl.b32 	%r48, %r74, 2;
	cvta.to.global.u64 	%rd2, %rd4;
$L__BB0_25:
	setp.lt.u32 	%p23, %r1, 32;
	mov.b32 	%r196, 0;
	@%p23 bra 	$L__BB0_37;
	setp.lt.u32 	%p24, %r1, 256;
	mov.b32 	%r191, 0;
	mov.u32 	%r196, %r191;
	@%p24 bra 	$L__BB0_29;
	shl.b32 	%r122, %r183, 2;
	add.s32 	%r184, %r2, %r122;
	mov.b32 	%r196, 0;
	mov.u32 	%r185, %r45;
$L__BB0_28:
	.pragma "nounroll";
	ld.shared.u32 	%r123, [%r184];
	add.s32 	%r124, %r123, %r196;
	add.s32 	%r125, %r184, %r48;
	ld.shared.u32 	%r126, [%r125];
	add.s32 	%r127, %r126, %r124;
	add.s32 	%r128, %r125, %r48;
	ld.shared.u32 	%r129, [%r128];
	add.s32 	%r130, %r129, %r127;
	add.s32 	%r131, %r128, %r48;
	ld.shared.u32 	%r132, [%r131];
	add.s32 	%r133, %r132, %r130;
	add.s32 	%r134, %r131, %r48;
	ld.shared.u32 	%r135, [%r134];
	add.s32 	%r136, %r135, %r133;
	add.s32 	%r137, %r134, %r48;
	ld.shared.u32 	%r138, [%r137];
	add.s32 	%r139, %r138, %r136;
	add.s32 	%r140, %r137, %r48;
	ld.shared.u32 	%r141, [%r140];
	add.s32 	%r142, %r141, %r139;
	add.s32 	%r143, %r140, %r48;
	ld.shared.u32 	%r144, [%r143];
	add.s32 	%r196, %r144, %r142;
	add.s32 	%r185, %r185, 8;
	add.s32 	%r184, %r184, %r47;
	setp.ne.s32 	%p25, %r185, 0;
	mov.u32 	%r191, %r43;
	@%p25 bra 	$L__BB0_28;
$L__BB0_29:
	setp.eq.s32 	%p26, %r40, 0;
	@%p26 bra 	$L__BB0_37;
	setp.lt.u32 	%p27, %r41, 3;
	@%p27 bra 	$L__BB0_32;
	mad.lo.s32 	%r146, %r191, %r74, %r183;
	shl.b32 	%r147, %r146, 2;
	add.s32 	%r148, %r2, %r147;
	ld.shared.u32 	%r149, [%r148];
	add.s32 	%r150, %r149, %r196;
	add.s32 	%r151, %r148, %r48;
	ld.shared.u32 	%r152, [%r151];
	add.s32 	%r153, %r152, %r150;
	add.s32 	%r154, %r151, %r48;
	ld.shared.u32 	%r155, [%r154];
	add.s32 	%r156, %r155, %r153;
	add.s32 	%r157, %r154, %r48;
	ld.shared.u32 	%r158, [%r157];
	add.s32 	%r196, %r158, %r156;
	add.s32 	%r191, %r191, 4;
$L__BB0_32:
	setp.eq.s32 	%p28, %r42, 0;
	@%p28 bra 	$L__BB0_37;
	setp.eq.s32 	%p29, %r42, 1;
	@%p29 bra 	$L__BB0_35;
	mad.lo.s32 	%r160, %r191, %r74, %r183;
	shl.b32 	%r161, %r160, 2;
	add.s32 	%r162, %r2, %r161;
	ld.shared.u32 	%r163, [%r162];
	add.s32 	%r164, %r163, %r196;
	add.s32 	%r165, %r162, %r48;
	ld.shared.u32 	%r166, [%r165];
	add.s32 	%r196, %r166, %r164;
	add.s32 	%r191, %r191, 2;
$L__BB0_35:
	setp.eq.s32 	%p30, %r44, 0;
	@%p30 bra 	$L__BB0_37;
	mad.lo.s32 	%r167, %r191, %r74, %r183;
	shl.b32 	%r168, %r167, 2;
	add.s32 	%r169, %r2, %r168;
	ld.shared.u32 	%r170, [%r169];
	add.s32 	%r196, %r170, %r196;
$L__BB0_37:
	add.s32 	%r171, %r183, %r39;
	mul.wide.u32 	%rd7, %r171, 4;
	add.s64 	%rd8, %rd2, %rd7;
	st.global.u32 	[%rd8], %r196;
	add.s32 	%r183, %r183, 32;
	setp.lt.s32 	%p31, %r183, %r74;
	@%p31 bra 	$L__BB0_25;
$L__BB0_38:
	ret;

}
	// .globl	_Z23histogram_reduce_kernelPKiPiii
.visible .entry _Z23histogram_reduce_kernelPKiPiii(
	.param .u64 .ptr .align 1 _Z23histogram_reduce_kernelPKiPiii_param_0,
	.param .u64 .ptr .align 1 _Z23histogram_reduce_kernelPKiPiii_param_1,
	.param .u32 _Z23histogram_reduce_kernelPKiPiii_param_2,
	.param .u32 _Z23histogram_reduce_kernelPKiPiii_param_3
)
{
	.reg .pred 	%p<11>;
	.reg .b32 	%r<119>;
	.reg .b64 	%rd<43>;

	ld.param.u64 	%rd3, [_Z23histogram_reduce_kernelPKiPiii_param_0];
	ld.param.u64 	%rd2, [_Z23histogram_reduce_kernelPKiPiii_param_1];
	ld.param.u32 	%r36, [_Z23histogram_reduce_kernelPKiPiii_param_2];
	ld.param.u32 	%r37, [_Z23histogram_reduce_kernelPKiPiii_param_3];
	cvta.to.global.u64 	%rd1, %rd3;
	mov.u32 	%r38, %ctaid.x;
	mov.u32 	%r39, %ntid.x;
	mov.u32 	%r40, %tid.x;
	mad.lo.s32 	%r1, %r38, %r39, %r40;
	setp.ge.s32 	%p1, %r1, %r36;
	@%p1 bra 	$L__BB1_15;
	setp.lt.s32 	%p2, %r37, 1;
	mov.b32 	%r118, 0;
	@%p2 bra 	$L__BB1_14;
	and.b32  	%r2, %r37, 15;
	setp.lt.u32 	%p3, %r37, 16;
	mov.b32 	%r110, 0;
	mov.u32 	%r118, %r110;
	@%p3 bra 	$L__BB1_5;
	and.b32  	%r110, %r37, 2147483632;
	neg.s32 	%r104, %r110;
	shl.b32 	%r5, %r36, 4;
	mov.b32 	%r118, 0;
	mul.wide.s32 	%rd6, %r36, 4;
	mov.u32 	%r103, %r1;
$L__BB1_4:
	.pragma "nounroll";
	mul.wide.s32 	%rd4, %r103, 4;
	add.s64 	%rd5, %rd1, %rd4;
	ld.global.u32 	%r45, [%rd5];
	add.s32 	%r46, %r45, %r118;
	add.s64 	%rd7, %rd5, %rd6;
	ld.global.u32 	%r47, [%rd7];
	add.s32 	%r48, %r47, %r46;
	add.s64 	%rd8, %rd7, %rd6;
	ld.global.u32 	%r49, [%rd8];
	add.s32 	%r50, %r49, %r48;
	add.s64 	%rd9, %rd8, %rd6;
	ld.global.u32 	%r51, [%rd9];
	add.s32 	%r52, %r51, %r50;
	add.s64 	%rd10, %rd9, %rd6;
	ld.global.u32 	%r53, [%rd10];
	add.s32 	%r54, %r53, %r52;
	add.s64 	%rd11, %rd10, %rd6;
	ld.global.u32 	%r55, [%rd11];
	add.s32 	%r56, %r55, %r54;
	add.s64 	%rd12, %rd11, %rd6;
	ld.global.u32 	%r57, [%rd12];
	add.s32 	%r58, %r57, %r56;
	add.s64 	%rd13, %rd12, %rd6;
	ld.global.u32 	%r59, [%rd13];
	add.s32 	%r60, %r59, %r58;
	add.s64 	%rd14, %rd13, %rd6;
	ld.global.u32 	%r61, [%rd14];
	add.s32 	%r62, %r61, %r60;
	add.s64 	%rd15, %rd14, %rd6;
	ld.global.u32 	%r63, [%rd15];
	add.s32 	%r64, %r63, %r62;
	add.s64 	%rd16, %rd15, %rd6;
	ld.global.u32 	%r65, [%rd16];
	add.s32 	%r66, %r65, %r64;
	add.s64 	%rd17, %rd16, %rd6;
	ld.global.u32 	%r67, [%rd17];
	add.s32 	%r68, %r67, %r66;
	add.s64 	%rd18, %rd17, %rd6;
	ld.global.u32 	%r69, [%rd18];
	add.s32 	%r70, %r69, %r68;
	add.s64 	%rd19, %rd18, %rd6;
	ld.global.u32 	%r71, [%rd19];
	add.s32 	%r72, %r71, %r70;
	add.s64 	%rd20, %rd19, %rd6;
	ld.global.u32 	%r73, [%rd20];
	add.s32 	%r74, %r73, %r72;
	add.s64 	%rd21, %rd20, %rd6;
	ld.global.u32 	%r75, [%rd21];
	add.s32 	%r118, %r75, %r74;
	add.s32 	%r104, %r104, 16;
	add.s32 	%r103, %r103, %r5;
	setp.ne.s32 	%p4, %r104, 0;
	@%p4 bra 	$L__BB1_4;
$L__BB1_5:
	setp.eq.s32 	%p5, %r2, 0;
	@%p5 bra 	$L__BB1_14;
	and.b32  	%r15, %r37, 7;
	setp.lt.u32 	%p6, %r2, 8;
	@%p6 bra 	$L__BB1_8;
	mad.lo.s32 	%r77, %r110, %r36, %r1;
	mul.wide.s32 	%rd22, %r77, 4;
	add.s64 	%rd23, %rd1, %rd22;
	ld.global.u32 	%r78, [%rd23];
	add.s32 	%r79, %r78, %r118;
	mul.wide.s32 	%rd24, %r36, 4;
	add.s64 	%rd25, %rd23, %rd24;
	ld.global.u32 	%r80, [%rd25];
	add.s32 	%r81, %r80, %r79;
	add.s64 	%rd26, %rd25, %rd24;
	ld.global.u32 	%r82, [%rd26];
	add.s32 	%r83, %r82, %r81;
	add.s64 	%rd27, %rd26, %rd24;
	ld.global.u32 	%r84, [%rd27];
	add.s32 	%r85, %r84, %r83;
	add.s64 	%rd28, %rd27, %rd24;
	ld.global.u32 	%r86, [%rd28];
	add.s32 	%r87, %r86, %r85;
	add.s64 	%rd29, %rd28, %rd24;
	ld.global.u32 	%r88, [%rd29];
	add.s32 	%r89, %r88, %r87;
	add.s64 	%rd30, %rd29, %rd24;
	ld.global.u32 	%r90, [%rd30];
	add.s32 	%r91, %r90, %r89;
	add.s64 	%rd31, %rd30, %rd24;
	ld.global.u32 	%r92, [%rd31];
	add.s32 	%r118, %r92, %r91;
	add.s32 	%r110, %r110, 8;
$L__BB1_8:
	setp.eq.s32 	%p7, %r15, 0;
	@%p7 bra 	$L__BB1_14;
	and.b32  	%r21, %r37, 3;
	setp.lt.u32 	%p8, %r15, 4;
	@%p8 bra 	$L__BB1_11;
	mad.lo.s32 	%r94, %r110, %r36, %r1;
	mul.wide.s32 	%rd32, %r94, 4;
	add.s64 	%rd33, %rd1, %rd32;
	ld.global.u32 	%r95, [%rd33];
	add.s32 	%r96, %r95, %r118;
	mul.wide.s32 	%rd34, %r36, 4;
	add.s64 	%rd35, %rd33, %rd34;
	ld.global.u32 	%r97, [%rd35];
	add.s32 	%r98, %r97, %r96;
	add.s64 	%rd36, %rd35, %rd34;
	ld.global.u32 	%r99, [%rd36];
	add.s32 	%r100, %r99, %r98;
	add.s64 	%rd37, %rd36, %rd34;
	ld.global.u32 	%r101, [%rd37];
	add.s32 	%r118, %r101, %r100;
	add.s32 	%r110, %r110, 4;
$L__BB1_11:
	setp.eq.s32 	%p9, %r21, 0;
	@%p9 bra 	$L__BB1_14;
	mad.lo.s32 	%r116, %r110, %r36, %r1;
	neg.s32 	%r115, %r21;
$L__BB1_13:
	.pragma "nounroll";
	mul.wide.s32 	%rd38, %r116, 4;
	add.s64 	%rd39, %rd1, %rd38;
	ld.global.u32 	%r102, [%rd39];
	add.s32 	%r118, %r102, %r118;
	add.s32 	%r116, %r116, %r36;
	add.s32 	%r115, %r115, 1;
	setp.ne.s32 	%p10, %r115, 0;
	@%p10 bra 	$L__BB1_13;
$L__BB1_14:
	cvta.to.global.u64 	%rd40, %rd2;
	mul.wide.s32 	%rd41, %r1, 4;
	add.s64 	%rd42, %rd40, %rd41;
	st.global.u32 	[%rd42], %r118;
$L__BB1_15:
	ret;

}


// ===== COMPILED SASS (sm_100) =====

	.target	sm_100

	.elftype	@"ET_EXEC"


//--------------------- .note.nv.tkinfo           --------------------------
	.section	.note.nv.tkinfo,"",@"SHT_NOTE"
	.sectionflags	@"SHF_NOTE_NV_TKINFO"
	.tkinfo
        /*0018*/ 	.word	0x00000002
        /*0030*/ 	.string	""
        /*0030*/ 	.string	"ptxas"
        /*0030*/ 	.string	"Cuda compilation tools, release 13.0, V13.0.88"
        /*0030*/ 	.string	"Build cuda_13.0.r13.0/compiler.36424714_0"
        /*0030*/ 	.string	"-arch sm_100 -m 64 "



//--------------------- .note.nv.cuinfo           --------------------------
	.section	.note.nv.cuinfo,"",@"SHT_NOTE"
	.sectionflags	@"SHF_NOTE_NV_CUINFO"
        /*0018*/ 	.short	0x0002
        /*001a*/ 	.short	0x0064
        /*001c*/ 	.short	0x0082
	.zero		2


//--------------------- .nv.info                  --------------------------
	.section	.nv.info,"",@"SHT_CUDA_INFO"
	.align	4


	//----- nvinfo : EIATTR_REGCOUNT
	.align		4
        /*0000*/ 	.byte	0x04, 0x2f
        /*0002*/ 	.short	(.L_1 - .L_0)
	.align		4
.L_0:
        /*0004*/ 	.word	index@(_Z26histogram_optimized_kernelPKiPiii)
        /*0008*/ 	.word	0x0000001a


	//----- nvinfo : EIATTR_FRAME_SIZE
	.align		4
.L_1:
        /*000c*/ 	.byte	0x04, 0x11
        /*000e*/ 	.short	(.L_3 - .L_2)
	.align		4
.L_2:
        /*0010*/ 	.word	index@(_Z26histogram_optimized_kernelPKiPiii)
        /*0014*/ 	.word	0x00000000


	//----- nvinfo : EIATTR_REGCOUNT
	.align		4
.L_3:
        /*0018*/ 	.byte	0x04, 0x2f
        /*001a*/ 	.short	(.L_5 - .L_4)
	.align		4
.L_4:
        /*001c*/ 	.word	index@(_Z23histogram_reduce_kernelPKiPiii)
        /*0020*/ 	.word	0x00000020


	//----- nvinfo : EIATTR_FRAME_SIZE
	.align		4
.L_5:
        /*0024*/ 	.byte	0x04, 0x11
        /*0026*/ 	.short	(.L_7 - .L_6)
	.align		4
.L_6:
        /*0028*/ 	.word	index@(_Z23histogram_reduce_kernelPKiPiii)
        /*002c*/ 	.word	0x00000000


	//----- nvinfo : EIATTR_MIN_STACK_SIZE
	.align		4
.L_7:
        /*0030*/ 	.byte	0x04, 0x12
        /*0032*/ 	.short	(.L_9 - .L_8)
	.align		4
.L_8:
        /*0034*/ 	.word	index@(_Z23histogram_reduce_kernelPKiPiii)
        /*0038*/ 	.word	0x00000000


	//----- nvinfo : EIATTR_MIN_STACK_SIZE
	.align		4
.L_9:
        /*003c*/ 	.byte	0x04, 0x12
        /*003e*/ 	.short	(.L_11 - .L_10)
	.align		4
.L_10:
        /*0040*/ 	.word	index@(_Z26histogram_optimized_kernelPKiPiii)
        /*0044*/ 	.word	0x00000000
.L_11:


//--------------------- .nv.compat                --------------------------
	.section	.nv.compat,"",@"SHT_CUDA_COMPAT_INFO"
	.align	4
        /*0000*/ 	.byte	0x02, 0x09, 0x00, 0x00, 0x02, 0x02, 0x01, 0x00, 0x02, 0x05, 0x05, 0x00, 0x03, 0x07, 0x01, 0x01
        /*0010*/ 	.byte	0x02, 0x03, 0x00, 0x00, 0x02, 0x06, 0x01, 0x00, 0x04, 0x0b, 0x08, 0x00, 0x09, 0x00, 0x00, 0x00
        /*0020*/ 	.byte	0x00, 0x00, 0x00, 0x00


//--------------------- .nv.info._Z23histogram_reduce_kernelPKiPiii --------------------------
	.section	.nv.info._Z23histogram_reduce_kernelPKiPiii,"",@"SHT_CUDA_INFO"
	.sectionflags	@""
	.align	4


	//----- nvinfo : EIATTR_CUDA_API_VERSION
	.align		4
        /*0000*/ 	.byte	0x04, 0x37
        /*0002*/ 	.short	(.L_13 - .L_12)
.L_12:
        /*0004*/ 	.word	0x00000082


	//----- nvinfo : EIATTR_KPARAM_INFO
	.align		4
.L_13:
        /*0008*/ 	.byte	0x04, 0x17
        /*000a*/ 	.short	(.L_15 - .L_14)
.L_14:
        /*000c*/ 	.word	0x00000000
        /*0010*/ 	.short	0x0003
        /*0012*/ 	.short	0x0014
        /*0014*/ 	.byte	0x00, 0xf0, 0x11, 0x00


	//----- nvinfo : EIATTR_KPARAM_INFO
	.align		4
.L_15:
        /*0018*/ 	.byte	0x04, 0x17
        /*001a*/ 	.short	(.L_17 - .L_16)
.L_16:
        /*001c*/ 	.word	0x00000000
        /*0020*/ 	.short	0x0002
        /*0022*/ 	.short	0x0010
        /*0024*/ 	.byte	0x00, 0xf0, 0x11, 0x00


	//----- nvinfo : EIATTR_KPARAM_INFO
	.align		4
.L_17:
        /*0028*/ 	.byte	0x04, 0x17
        /*002a*/ 	.short	(.L_19 - .L_18)
.L_18:
        /*002c*/ 	.word	0x00000000
        /*0030*/ 	.short	0x0001
        /*0032*/ 	.short	0x0008
        /*0034*/ 	.byte	0x00, 0xf5, 0x21, 0x00


	//----- nvinfo : EIATTR_KPARAM_INFO
	.align		4
.L_19:
        /*0038*/ 	.byte	0x04, 0x17
        /*003a*/ 	.short	(.L_21 - .L_20)
.L_20:
        /*003c*/ 	.word	0x00000000
        /*0040*/ 	.short	0x0000
        /*0042*/ 	.short	0x0000
        /*0044*/ 	.byte	0x00, 0xf5, 0x21, 0x00


	//----- nvinfo : EIATTR_SPARSE_MMA_MASK
	.align		4
.L_21:
        /*0048*/ 	.byte	0x03, 0x50
        /*004a*/ 	.short	0x0000


	//----- nvinfo : EIATTR_MAXREG_COUNT
	.align		4
        /*004c*/ 	.byte	0x03, 0x1b
        /*004e*/ 	.short	0x00ff


	//----- nvinfo : EIATTR_MERCURY_ISA_VERSION
	.align		4
        /*0050*/ 	.byte	0x03, 0x5f
        /*0052*/ 	.short	0x0101


	//----- nvinfo : EIATTR_VRC_CTA_INIT_COUNT
	.align		4
        /*0054*/ 	.byte	0x02, 0x4a
	.zero		1
	.zero		1


	//----- nvinfo : EIATTR_EXIT_INSTR_OFFSETS
	.align		4
        /*0058*/ 	.byte	0x04, 0x1c
        /*005a*/ 	.short	(.L_23 - .L_22)


	//   ....[0]....
.L_22:
        /*005c*/ 	.word	0x00000070


	//   ....[1]....
        /*0060*/ 	.word	0x00000800


	//----- nvinfo : EIATTR_CBANK_PARAM_SIZE
	.align		4
.L_23:
        /*0064*/ 	.byte	0x03, 0x19
        /*0066*/ 	.short	0x0018


	//----- nvinfo : EIATTR_PARAM_CBANK
	.align		4
        /*0068*/ 	.byte	0x04, 0x0a
        /*006a*/ 	.short	(.L_25 - .L_24)
	.align		4
.L_24:
        /*006c*/ 	.word	index@(.nv.constant0._Z23histogram_reduce_kernelPKiPiii)
        /*0070*/ 	.short	0x0380
        /*0072*/ 	.short	0x0018


	//----- nvinfo : EIATTR_SW_WAR
	.align		4
.L_25:
        /*0074*/ 	.byte	0x04, 0x36
        /*0076*/ 	.short	(.L_27 - .L_26)
.L_26:
        /*0078*/ 	.word	0x00000008
.L_27:


//--------------------- .nv.info._Z26histogram_optimized_kernelPKiPiii --------------------------
	.section	.nv.info._Z26histogram_optimized_kernelPKiPiii,"",@"SHT_CUDA_INFO"
	.sectionflags	@""
	.align	4


	//----- nvinfo : EIATTR_CUDA_API_VERSION
	.align		4
        /*0000*/ 	.byte	0x04, 0x37
        /*0002*/ 	.short	(.L_29 - .L_28)
.L_28:
        /*0004*/ 	.word	0x00000082


	//----- nvinfo : EIATTR_KPARAM_INFO
	.align		4
.L_29:
        /*0008*/ 	.byte	0x04, 0x17
        /*000a*/ 	.short	(.L_31 - .L_30)
.L_30:
        /*000c*/ 	.word	0x00000000
        /*0010*/ 	.short	0x0003
        /*0012*/ 	.short	0x0014
        /*0014*/ 	.byte	0x00, 0xf0, 0x11, 0x00


	//----- nvinfo : EIATTR_KPARAM_INFO
	.align		4
.L_31:
        /*0018*/ 	.byte	0x04, 0x17
        /*001a*/ 	.short	(.L_33 - .L_32)
.L_32:
        /*001c*/ 	.word	0x00000000
        /*0020*/ 	.short	0x0002
        /*0022*/ 	.short	0x0010
        /*0024*/ 	.byte	0x00, 0xf0, 0x11, 0x00


	//----- nvinfo : EIATTR_KPARAM_INFO
	.align		4
.L_33:
        /*0028*/ 	.byte	0x04, 0x17
        /*002a*/ 	.short	(.L_35 - .L_34)
.L_34:
        /*002c*/ 	.word	0x00000000
        /*0030*/ 	.short	0x0001
        /*0032*/ 	.short	0x0008
        /*0034*/ 	.byte	0x00, 0xf5, 0x21, 0x00


	//----- nvinfo : EIATTR_KPARAM_INFO
	.align		4
.L_35:
        /*0038*/ 	.byte	0x04, 0x17
        /*003a*/ 	.short	(.L_37 - .L_36)
.L_36:
        /*003c*/ 	.word	0x00000000
        /*0040*/ 	.short	0x0000
        /*0042*/ 	.short	0x0000
        /*0044*/ 	.byte	0x00, 0xf5, 0x21, 0x00


	//----- nvinfo : EIATTR_SPARSE_MMA_MASK
	.align		4
.L_37:
        /*0048*/ 	.byte	0x03, 0x50
        /*004a*/ 	.short	0x0000


	//----- nvinfo : EIATTR_MAXREG_COUNT
	.align		4
        /*004c*/ 	.byte	0x03, 0x1b
        /*004e*/ 	.short	0x00ff


	//----- nvinfo : EIATTR_NUM_BARRIERS
	.align		4
        /*0050*/ 	.byte	0x02, 0x4c
        /*0052*/ 	.byte	0x01
	.zero		1


	//----- nvinfo : EIATTR_MERCURY_ISA_VERSION
	.align		4
        /*0054*/ 	.byte	0x03, 0x5f
        /*0056*/ 	.short	0x0101


	//----- nvinfo : EIATTR_VRC_CTA_INIT_COUNT
	.align		4
        /*0058*/ 	.byte	0x02, 0x4a
	.zero		1
	.zero		1


	//----- nvinfo : EIATTR_EXIT_INSTR_OFFSETS
	.align		4
        /*005c*/ 	.byte	0x04, 0x1c
        /*005e*/ 	.short	(.L_39 - .L_38)


	//   ....[0]....
.L_38:
        /*0060*/ 	.word	0x00000b90


	//   ....[1]....
        /*0064*/ 	.word	0x000010f0


	//----- nvinfo : EIATTR_CRS_STACK_SIZE
	.align		4
.L_39:
        /*0068*/ 	.byte	0x04, 0x1e
        /*006a*/ 	.short	(.L_41 - .L_40)
.L_40:
        /*006c*/ 	.word	0x00000000


	//----- nvinfo : EIATTR_CBANK_PARAM_SIZE
	.align		4
.L_41:
        /*0070*/ 	.byte	0x03, 0x19
        /*0072*/ 	.short	0x0018


	//----- nvinfo : EIATTR_PARAM_CBANK
	.align		4
        /*0074*/ 	.byte	0x04, 0x0a
        /*0076*/ 	.short	(.L_43 - .L_42)
	.align		4
.L_42:
        /*0078*/ 	.word	index@(.nv.constant0._Z26histogram_optimized_kernelPKiPiii)
        /*007c*/ 	.short	0x0380
        /*007e*/ 	.short	0x0018


	//----- nvinfo : EIATTR_SW_WAR
	.align		4
.L_43:
        /*0080*/ 	.byte	0x04, 0x36
        /*0082*/ 	.short	(.L_45 - .L_44)
.L_44:
        /*0084*/ 	.word	0x00000008
.L_45:


//--------------------- .nv.callgraph             --------------------------
	.section	.nv.callgraph,"",@"SHT_CUDA_CALLGRAPH"
	.align	4
	.sectionentsize	8
	.align		4
        /*0000*/ 	.word	0x00000000
	.align		4
        /*0004*/ 	.word	0xffffffff
	.align		4
        /*0008*/ 	.word	0x00000000
	.align		4
        /*000c*/ 	.word	0xfffffffe
	.align		4
        /*0010*/ 	.word	0x00000000
	.align		4
        /*0014*/ 	.word	0xfffffffd
	.align		4
        /*0018*/ 	.word	0x00000000
	.align		4
        /*001c*/ 	.word	0xfffffffc


//--------------------- .text._Z23histogram_reduce_kernelPKiPiii --------------------------
	.section	.text._Z23histogram_reduce_kernelPKiPiii,"ax",@progbits
	.align	128
        .global         _Z23histogram_reduce_kernelPKiPiii
        .type           _Z23histogram_reduce_kernelPKiPiii,@function
        .size           _Z23histogram_reduce_kernelPKiPiii,(.L_x_28 - _Z23histogram_reduce_kernelPKiPiii)
        .other          _Z23histogram_reduce_kernelPKiPiii,@"STO_CUDA_ENTRY STV_DEFAULT"
_Z23histogram_reduce_kernelPKiPiii:
.text._Z23histogram_reduce_kernelPKiPiii:
[----:B------:R-:W-:Y:S01]  /*0000*/  LDC R1, c[0x0][0x37c] ;  /* 0x0000df00ff017b82 */ /* 0x000fe20000000800 */
[----:B------:R-:W0:Y:S07]  /*0010*/  S2R R3, SR_TID.X ;  /* 0x0000000000037919 */ /* 0x000e2e0000002100 */
[----:B------:R-:W0:Y:S08]  /*0020*/  S2UR UR4, SR_CTAID.X ;  /* 0x00000000000479c3 */ /* 0x000e300000002500 */
[----:B------:R-:W0:Y:S08]  /*0030*/  LDC R0, c[0x0][0x360] ;  /* 0x0000d800ff007b82 */ /* 0x000e300000000800 */
[----:B------:R-:W1:Y:S01]  /*0040*/  LDC R25, c[0x0][0x390] ;  /* 0x0000e400ff197b82 */ /* 0x000e620000000800 */
[----:B0-----:R-:W-:-:S05]  /*0050*/  IMAD R0, R0, UR4, R3 ;  /* 0x0000000400007c24 */ /* 0x001fca000f8e0203 */
[----:B-1----:R-:W-:-:S13]  /*0060*/  ISETP.GE.AND P0, PT, R0, R25, PT ;  /* 0x000000190000720c */ /* 0x002fda0003f06270 */
[----:B------:R-:W-:Y:S05]  /*0070*/  @P0 EXIT ;  /* 0x000000000000094d */ /* 0x000fea0003800000 */
[----:B------:R-:W0:Y:S01]  /*0080*/  LDCU UR5, c[0x0][0x394] ;  /* 0x00007280ff0577ac */ /* 0x000e220008000800 */
[----:B------:R-:W-:Y:S01]  /*0090*/  HFMA2 R26, -RZ, RZ, 0, 0 ;  /* 0x00000000ff1a7431 */ /* 0x000fe200000001ff */
[----:B------:R-:W1:Y:S01]  /*00a0*/  LDCU.64 UR8, c[0x0][0x358] ;  /* 0x00006b00ff0877ac */ /* 0x000e620008000a00 */
[----:B0-----:R-:W-:-:S09]  /*00b0*/  UISETP.GE.AND UP0, UPT, UR5, 0x1, UPT ;  /* 0x000000010500788c */ /* 0x001fd2000bf06270 */
[----:B-1----:R-:W-:Y:S05]  /*00c0*/  BRA.U !UP0, `(.L_x_0) ;  /* 0x0000000508c07547 */ /* 0x002fea000b800000 */
[----:B------:R-:W-:Y:S01]  /*00d0*/  UISETP.GE.U32.AND UP1, UPT, UR5, 0x10, UPT ;  /* 0x000000100500788c */ /* 0x000fe2000bf26070 */
[----:B------:R-:W-:Y:S01]  /*00e0*/  MOV R26, RZ ;  /* 0x000000ff001a7202 */ /* 0x000fe20000000f00 */
[----:B------:R-:W-:Y:S01]  /*00f0*/  ULOP3.LUT UR6, UR5, 0xf, URZ, 0xc0, !UPT ;  /* 0x0000000f05067892 */ /* 0x000fe2000f8ec0ff */
[----:B------:R-:W-:-:S03]  /*0100*/  UMOV UR4, URZ ;  /* 0x000000ff00047c82 */ /* 0x000fc60008000000 */
[----:B------:R-:W-:-:S03]  /*0110*/  UISETP.NE.AND UP0, UPT, UR6, URZ, UPT ;  /* 0x000000ff0600728c */ /* 0x000fc6000bf05270 */
[----:B------:R-:W-:Y:S08]  /*0120*/  BRA.U !UP1, `(.L_x_1) ;  /* 0x0000000109c47547 */ /* 0x000ff0000b800000 */
[----:B------:R-:W-:Y:S01]  /*0130*/  ULOP3.LUT UR4, UR5, 0x7ffffff0, URZ, 0xc0, !UPT ;  /* 0x7ffffff005047892 */ /* 0x000fe2000f8ec0ff */
[----:B------:R-:W-:Y:S02]  /*0140*/  MOV R26, RZ ;  /* 0x000000ff001a7202 */ /* 0x000fe40000000f00 */
[----:B------:R-:W-:Y:S01]  /*0150*/  MOV R24, R0 ;  /* 0x0000000000187202 */ /* 0x000fe20000000f00 */
[----:B------:R-:W-:-:S12]  /*0160*/  UIADD3 UR7, UPT, UPT, -UR4, URZ, URZ ;  /* 0x000000ff04077290 */ /* 0x000fd8000fffe1ff */
.L_x_2:
[----:B------:R-:W0:Y:S02]  /*0170*/  LDC.64 R16, c[0x0][0x380] ;  /* 0x0000e000ff107b82 */ /* 0x000e240000000a00 */
[----:B0-----:R-:W-:-:S05]  /*0180*/  IMAD.WIDE R16, R24, 0x4, R16 ;  /* 0x0000000418107825 */ /* 0x001fca00078e0210 */
[----:B------:R0:W2:Y:S01]  /*0190*/  LDG.E R27, desc[UR8][R16.64] ;  /* 0x00000008101b7981 */ /* 0x0000a2000c1e1900 */
[----:B------:R-:W-:-:S04]  /*01a0*/  IMAD.WIDE R18, R25, 0x4, R16 ;  /* 0x0000000419127825 */ /* 0x000fc800078e0210 */
[C---:B------:R-:W-:Y:S02]  /*01b0*/  IMAD.WIDE R20, R25.reuse, 0x4, R18 ;  /* 0x0000000419147825 */ /* 0x040fe400078e0212 */
[----:B------:R-:W2:Y:S02]  /*01c0*/  LDG.E R18, desc[UR8][R18.64] ;  /* 0x0000000812127981 */ /* 0x000ea4000c1e1900 */
[C---:B------:R-:W-:Y:S02]  /*01d0*/  IMAD.WIDE R2, R25.reuse, 0x4, R20 ;  /* 0x0000000419027825 */ /* 0x040fe400078e0214 */
[----:B------:R-:W3:Y:S02]  /*01e0*/  LDG.E R20, desc[UR8][R20.64] ;  /* 0x0000000814147981 */ /* 0x000ee4000c1e1900 */
[C---:B------:R-:W-:Y:S02]  /*01f0*/  IMAD.WIDE R4, R25.reuse, 0x4, R2 ;  /* 0x0000000419047825 */ /* 0x040fe400078e0202 */
[----:B------:R1:W3:Y:S02]  /*0200*/  LDG.E R19, desc[UR8][R2.64] ;  /* 0x0000000802137981 */ /* 0x0002e4000c1e1900 */
[----:B------:R-:W-:-:S02]  /*0210*/  IMAD.WIDE R6, R25, 0x4, R4 ;  /* 0x0000000419067825 */ /* 0x000fc400078e0204 */
[----:B------:R-:W4:Y:S02]  /*0220*/  LDG.E R4, desc[UR8][R4.64] ;  /* 0x0000000804047981 */ /* 0x000f24000c1e1900 */
[----:B------:R-:W-:-:S04]  /*0230*/  IMAD.WIDE R8, R25, 0x4, R6 ;  /* 0x0000000419087825 */ /* 0x000fc800078e0206 */
[C---:B------:R-:W-:Y:S01]  /*0240*/  IMAD.WIDE R10, R25.reuse, 0x4, R8 ;  /* 0x00000004190a7825 */ /* 0x040fe200078e0208 */
[----:B------:R5:W4:Y:S04]  /*0250*/  LDG.E R5, desc[UR8][R6.64] ;  /* 0x0000000806057981 */ /* 0x000b28000c1e1900 */
[----:B------:R-:W4:Y:S01]  /*0260*/  LDG.E R8, desc[UR8][R8.64] ;  /* 0x0000000808087981 */ /* 0x000f22000c1e1900 */
[----:B------:R-:W-:-:S03]  /*0270*/  IMAD.WIDE R12, R25, 0x4, R10 ;  /* 0x00000004190c7825 */ /* 0x000fc600078e020a */
[----:B------:R-:W4:Y:S01]  /*0280*/  LDG.E R11, desc[UR8][R10.64] ;  /* 0x000000080a0b7981 */ /* 0x000f22000c1e1900 */
[----:B------:R-:W-:-:S03]  /*0290*/  IMAD.WIDE R14, R25, 0x4, R12 ;  /* 0x00000004190e7825 */ /* 0x000fc600078e020c */
[----:B------:R-:W4:Y:S01]  /*02a0*/  LDG.E R12, desc[UR8][R12.64] ;  /* 0x000000080c0c7981 */ /* 0x000f22000c1e1900 */
[----:B0-----:R-:W-:-:S03]  /*02b0*/  IMAD.WIDE R16, R25, 0x4, R14 ;  /* 0x0000000419107825 */ /* 0x001fc600078e020e */
[----:B------:R-:W4:Y:S01]  /*02c0*/  LDG.E R15, desc[UR8][R14.64] ;  /* 0x000000080e0f7981 */ /* 0x000f22000c1e1900 */
[----:B------:R-:W-:-:S03]  /*02d0*/  IMAD.WIDE R22, R25, 0x4, R16 ;  /* 0x0000000419167825 */ /* 0x000fc600078e0210 */
[----:B------:R-:W4:Y:S01]  /*02e0*/  LDG.E R16, desc[UR8][R16.64] ;  /* 0x0000000810107981 */ /* 0x000f22000c1e1900 */
[----:B------:R-:W-:-:S03]  /*02f0*/  IMAD.WIDE R28, R25, 0x4, R22 ;  /* 0x00000004191c7825 */ /* 0x000fc600078e0216 */
[----:B------:R-:W4:Y:S01]  /*0300*/  LDG.E R23, desc[UR8][R22.64] ;  /* 0x0000000816177981 */ /* 0x000f22000c1e1900 */
[----:B-1----:R-:W-:-:S03]  /*0310*/  IMAD.WIDE R2, R25, 0x4, R28 ;  /* 0x0000000419027825 */ /* 0x002fc600078e021c */
[----:B------:R-:W4:Y:S01]  /*0320*/  LDG.E R28, desc[UR8][R28.64] ;  /* 0x000000081c1c7981 */ /* 0x000f22000c1e1900 */
[----:B-----5:R-:W-:-:S03]  /*0330*/  IMAD.WIDE R6, R25, 0x4, R2 ;  /* 0x0000000419067825 */ /* 0x020fc600078e0202 */
[----:B------:R0:W5:Y:S02]  /*0340*/  LDG.E R21, desc[UR8][R2.64] ;  /* 0x0000000802157981 */ /* 0x000164000c1e1900 */
[----:B0-----:R-:W-:Y:S02]  /*0350*/  IMAD.WIDE R2, R25, 0x4, R6 ;  /* 0x0000000419027825 */ /* 0x001fe400078e0206 */
[----:B------:R-:W5:Y:S04]  /*0360*/  LDG.E R7, desc[UR8][R6.64] ;  /* 0x0000000806077981 */ /* 0x000f68000c1e1900 */
[----:B------:R-:W5:Y:S01]  /*0370*/  LDG.E R9, desc[UR8][R2.64] ;  /* 0x0000000802097981 */ /* 0x000f62000c1e1900 */
[----:B------:R-:W-:-:S04]  /*0380*/  UIADD3 UR7, UPT, UPT, UR7, 0x10, URZ ;  /* 0x0000001007077890 */ /* 0x000fc8000fffe0ff */
[----:B------:R-:W-:Y:S01]  /*0390*/  UISETP.NE.AND UP1, UPT, UR7, URZ, UPT ;  /* 0x000000ff0700728c */ /* 0x000fe2000bf25270 */
[----:B------:R-:W-:Y:S02]  /*03a0*/  LEA R24, R25, R24, 0x4 ;  /* 0x0000001819187211 */ /* 0x000fe400078e20ff */
[----:B--2---:R-:W-:-:S04]  /*03b0*/  IADD3 R18, PT, PT, R18, R27, R26 ;  /* 0x0000001b12127210 */ /* 0x004fc80007ffe01a */
[----:B---3--:R-:W-:-:S04]  /*03c0*/  IADD3 R18, PT, PT, R19, R20, R18 ;  /* 0x0000001413127210 */ /* 0x008fc80007ffe012 */
[----:B----4-:R-:W-:-:S04]  /*03d0*/  IADD3 R4, PT, PT, R5, R4, R18 ;  /* 0x0000000405047210 */ /* 0x010fc80007ffe012 */
[----:B------:R-:W-:-:S04]  /*03e0*/  IADD3 R4, PT, PT, R11, R8, R4 ;  /* 0x000000080b047210 */ /* 0x000fc80007ffe004 */
[----:B------:R-:W-:-:S04]  /*03f0*/  IADD3 R4, PT, PT, R15, R12, R4 ;  /* 0x0000000c0f047210 */ /* 0x000fc80007ffe004 */
[----:B------:R-:W-:-:S04]  /*0400*/  IADD3 R4, PT, PT, R23, R16, R4 ;  /* 0x0000001017047210 */ /* 0x000fc80007ffe004 */
[----:B-----5:R-:W-:-:S04]  /*0410*/  IADD3 R4, PT, PT, R21, R28, R4 ;  /* 0x0000001c15047210 */ /* 0x020fc80007ffe004 */
[----:B------:R-:W-:Y:S01]  /*0420*/  IADD3 R26, PT, PT, R9, R7, R4 ;  /* 0x00000007091a7210 */ /* 0x000fe20007ffe004 */
[----:B------:R-:W-:Y:S06]  /*0430*/  BRA.U UP1, `(.L_x_2) ;  /* 0xfffffffd014c7547 */ /* 0x000fec000b83ffff */
.L_x_1:
[----:B------:R-:W-:Y:S05]  /*0440*/  BRA.U !UP0, `(.L_x_0) ;  /* 0x0000000108e07547 */ /* 0x000fea000b800000 */
[----:B------:R-:W-:Y:S02]  /*0450*/  UISETP.GE.U32.AND UP0, UPT, UR6, 0x8, UPT ;  /* 0x000000080600788c */ /* 0x000fe4000bf06070 */
[----:B------:R-:W-:-:S04]  /*0460*/  ULOP3.LUT UR7, UR5, 0x7, URZ, 0xc0, !UPT ;  /* 0x0000000705077892 */ /* 0x000fc8000f8ec0ff */
[----:B------:R-:W-:-:S03]  /*0470*/  UISETP.NE.AND UP1, UPT, UR7, URZ, UPT ;  /* 0x000000ff0700728c */ /* 0x000fc6000bf25270 */
[----:B------:R-:W-:Y:S08]  /*0480*/  BRA.U !UP0, `(.L_x_3) ;  /* 0x00000001085c7547 */ /* 0x000ff0000b800000 */
[----:B------:R-:W0:Y:S01]  /*0490*/  LDC.64 R6, c[0x0][0x380] ;  /* 0x0000e000ff067b82 */ /* 0x000e220000000a00 */
[----:B------:R-:W-:-:S04]  /*04a0*/  IMAD R3, R25, UR4, R0 ;  /* 0x0000000419037c24 */ /* 0x000fc8000f8e0200 */
[----:B0-----:R-:W-:-:S04]  /*04b0*/  IMAD.WIDE R6, R3, 0x4, R6 ;  /* 0x0000000403067825 */ /* 0x001fc800078e0206 */
[C---:B------:R-:W-:Y:S02]  /*04c0*/  IMAD.WIDE R8, R25.reuse, 0x4, R6 ;  /* 0x0000000419087825 */ /* 0x040fe400078e0206 */
[----:B------:R-:W2:Y:S02]  /*04d0*/  LDG.E R7, desc[UR8][R6.64] ;  /* 0x0000000806077981 */ /* 0x000ea4000c1e1900 */
[C---:B------:R-:W-:Y:S02]  /*04e0*/  IMAD.WIDE R10, R25.reuse, 0x4, R8 ;  /* 0x00000004190a7825 */ /* 0x040fe400078e0208 */
[----:B------:R-:W2:Y:S02]  /*04f0*/  LDG.E R8, desc[UR8][R8.64] ;  /* 0x0000000808087981 */ /* 0x000ea4000c1e1900 */
[C---:B------:R-:W-:Y:S02]  /*0500*/  IMAD.WIDE R12, R25.reuse, 0x4, R10 ;  /* 0x00000004190c7825 */ /* 0x040fe400078e020a */
[----:B------:R-:W3:Y:S02]  /*0510*/  LDG.E R11, desc[UR8][R10.64] ;  /* 0x000000080a0b7981 */ /* 0x000ee4000c1e1900 */
[----:B------:R-:W-:-:S02]  /*0520*/  IMAD.WIDE R14, R25, 0x4, R12 ;  /* 0x00000004190e7825 */ /* 0x000fc400078e020c */
[----:B------:R-:W3:Y:S02]  /*0530*/  LDG.E R12, desc[UR8][R12.64] ;  /* 0x000000080c0c7981 */ /* 0x000ee4000c1e1900 */
[C---:B------:R-:W-:Y:S02]  /*0540*/  IMAD.WIDE R2, R25.reuse, 0x4, R14 ;  /* 0x0000000419027825 */ /* 0x040fe400078e020e */
[----:B------:R-:W4:Y:S02]  /*0550*/  LDG.E R15, desc[UR8][R14.64] ;  /* 0x000000080e0f7981 */ /* 0x000f24000c1e1900 */
[C---:B------:R-:W-:Y:S02]  /*0560*/  IMAD.WIDE R4, R25.reuse, 0x4, R2 ;  /* 0x0000000419047825 */ /* 0x040fe400078e0202 */
[----:B------:R-:W4:Y:S02]  /*0570*/  LDG.E R2, desc[UR8][R2.64] ;  /* 0x0000000802027981 */ /* 0x000f24000c1e1900 */
[----:B------:R-:W-:-:S02]  /*0580*/  IMAD.WIDE R16, R25, 0x4, R4 ;  /* 0x0000000419107825 */ /* 0x000fc400078e0204 */
[----:B------:R-:W5:Y:S04]  /*0590*/  LDG.E R5, desc[UR8][R4.64] ;  /* 0x0000000804057981 */ /* 0x000f68000c1e1900 */
[----:B------:R-:W5:Y:S01]  /*05a0*/  LDG.E R16, desc[UR8][R16.64] ;  /* 0x0000000810107981 */ /* 0x000f62000c1e1900 */
[----:B------:R-:W-:Y:S01]  /*05b0*/  UIADD3 UR4, UPT, UPT, UR4, 0x8, URZ ;  /* 0x0000000804047890 */ /* 0x000fe2000fffe0ff */
[----:B--2---:R-:W-:-:S04]  /*05c0*/  IADD3 R26, PT, PT, R8, R7, R26 ;  /* 0x00000007081a7210 */ /* 0x004fc80007ffe01a */
[----:B---3--:R-:W-:-:S04]  /*05d0*/  IADD3 R26, PT, PT, R12, R11, R26 ;  /* 0x0000000b0c1a7210 */ /* 0x008fc80007ffe01a */
[----:B----4-:R-:W-:-:S04]  /*05e0*/  IADD3 R26, PT, PT, R2, R15, R26 ;  /* 0x0000000f021a7210 */ /* 0x010fc80007ffe01a */
[----:B-----5:R-:W-:-:S07]  /*05f0*/  IADD3 R26, PT, PT, R16, R5, R26 ;  /* 0x00000005101a7210 */ /* 0x020fce0007ffe01a */
.L_x_3:
        /* <DEDUP_REMOVED lines=12> */
[----:B------:R-:W-:Y:S02]  /*06c0*/  IMAD.WIDE R8, R25, 0x4, R6 ;  /* 0x0000000419087825 */ /* 0x000fe400078e0206 */
[----:B------:R-:W3:Y:S04]  /*06d0*/  LDG.E R7, desc[UR8][R6.64] ;  /* 0x0000000806077981 */ /* 0x000ee8000c1e1900 */
[----:B------:R-:W3:Y:S01]  /*06e0*/  LDG.E R8, desc[UR8][R8.64] ;  /* 0x0000000808087981 */ /* 0x000ee2000c1e1900 */
[----:B------:R-:W-:Y:S01]  /*06f0*/  UIADD3 UR4, UPT, UPT, UR4, 0x4, URZ ;  /* 0x0000000404047890 */ /* 0x000fe2000fffe0ff */
[----:B--2---:R-:W-:-:S04]  /*0700*/  IADD3 R26, PT, PT, R4, R3, R26 ;  /* 0x00000003041a7210 */ /* 0x004fc80007ffe01a */
[----:B---3--:R-:W-:-:S07]  /*0710*/  IADD3 R26, PT, PT, R8, R7, R26 ;  /* 0x00000007081a7210 */ /* 0x008fce0007ffe01a */
.L_x_4:
[----:B------:R-:W-:Y:S05]  /*0720*/  BRA.U !UP1, `(.L_x_0) ;  /* 0x0000000109287547 */ /* 0x000fea000b800000 */
[----:B------:R-:W0:Y:S01]  /*0730*/  LDC.64 R4, c[0x0][0x380] ;  /* 0x0000e000ff047b82 */ /* 0x000e220000000a00 */
[----:B------:R-:W-:Y:S01]  /*0740*/  IMAD R6, R25, UR4, R0 ;  /* 0x0000000419067c24 */ /* 0x000fe2000f8e0200 */
[----:B------:R-:W-:-:S12]  /*0750*/  UIADD3 UR5, UPT, UPT, -UR5, URZ, URZ ;  /* 0x000000ff05057290 */ /* 0x000fd8000fffe1ff */
.L_x_5:
[----:B0-----:R-:W-:-:S06]  /*0760*/  IMAD.WIDE R2, R6, 0x4, R4 ;  /* 0x0000000406027825 */ /* 0x001fcc00078e0204 */
[----:B------:R-:W2:Y:S01]  /*0770*/  LDG.E R3, desc[UR8][R2.64] ;  /* 0x0000000802037981 */ /* 0x000ea2000c1e1900 */
[----:B------:R-:W-:Y:S01]  /*0780*/  UIADD3 UR5, UPT, UPT, UR5, 0x1, URZ ;  /* 0x0000000105057890 */ /* 0x000fe2000fffe0ff */
[----:B------:R-:W-:-:S03]  /*0790*/  IADD3 R6, PT, PT, R6, R25, RZ ;  /* 0x0000001906067210 */ /* 0x000fc60007ffe0ff */
[----:B------:R-:W-:Y:S01]  /*07a0*/  UISETP.NE.AND UP0, UPT, UR5, URZ, UPT ;  /* 0x000000ff0500728c */ /* 0x000fe2000bf05270 */
[----:B--2---:R-:W-:-:S08]  /*07b0*/  IADD3 R26, PT, PT, R3, R26, RZ ;  /* 0x0000001a031a7210 */ /* 0x004fd00007ffe0ff */
[----:B------:R-:W-:Y:S05]  /*07c0*/  BRA.U UP0, `(.L_x_5) ;  /* 0xfffffffd00e47547 */ /* 0x000fea000b83ffff */
.L_x_0:
[----:B------:R-:W0:Y:S02]  /*07d0*/  LDC.64 R2, c[0x0][0x388] ;  /* 0x0000e200ff027b82 */ /* 0x000e240000000a00 */
[----:B0-----:R-:W-:-:S05]  /*07e0*/  IMAD.WIDE R2, R0, 0x4, R2 ;  /* 0x0000000400027825 */ /* 0x001fca00078e0202 */
[----:B------:R-:W-:Y:S01]  /*07f0*/  STG.E desc[UR8][R2.64], R26 ;  /* 0x0000001a02007986 */ /* 0x000fe2000c101908 */
[----:B------:R-:W-:Y:S05]  /*0800*/  EXIT ;  /* 0x000000000000794d */ /* 0x000fea0003800000 */
.L_x_6:
[----:B------:R-:W-:-:S00]  /*0810*/  BRA `(.L_x_6) ;  /* 0xfffffffc00fc7947 */ /* 0x000fc0000383ffff */
[----:B------:R-:W-:-:S00]  /*0820*/  NOP ;  /* 0x0000000000007918 */ /* 0x000fc00000000000 */
        /* <DEDUP_REMOVED lines=13> */
.L_x_28:


//--------------------- .text._Z26histogram_optimized_kernelPKiPiii --------------------------
	.section	.text._Z26histogram_optimized_kernelPKiPiii,"ax",@progbits
	.align	128
        .global         _Z26histogram_optimized_kernelPKiPiii
        .type           _Z26histogram_optimized_kernelPKiPiii,@function
        .size           _Z26histogram_optimized_kernelPKiPiii,(.L_x_29 - _Z26histogram_optimized_kernelPKiPiii)
        .other          _Z26histogram_optimized_kernelPKiPiii,@"STO_CUDA_ENTRY STV_DEFAULT"
_Z26histogram_optimized_kernelPKiPiii:
.text._Z26histogram_optimized_kernelPKiPiii:
[----:B------:R-:W-:Y:S01]  /*0000*/  LDC R1, c[0x0][0x37c] ;  /* 0x0000df00ff017b82 */ /* 0x000fe20000000800 */
[----:B------:R-:W0:Y:S01]  /*0010*/  S2R R5, SR_TID.X ;  /* 0x0000000000057919 */ /* 0x000e220000002100 */
[----:B------:R-:W1:Y:S06]  /*0020*/  LDCU UR4, c[0x0][0x360] ;  /* 0x00006c00ff0477ac */ /* 0x000e6c0008000800 */
[----:B------:R-:W1:Y:S01]  /*0030*/  LDC R0, c[0x0][0x364] ;  /* 0x0000d900ff007b82 */ /* 0x000e620000000800 */
[----:B------:R-:W-:Y:S01]  /*0040*/  MOV R6, 0x400 ;  /* 0x0000040000067802 */ /* 0x000fe20000000f00 */
[----:B------:R-:W0:Y:S01]  /*0050*/  S2R R2, SR_TID.Y ;  /* 0x0000000000027919 */ /* 0x000e220000002200 */
[----:B------:R-:W2:Y:S01]  /*0060*/  LDCU UR5, c[0x0][0x394] ;  /* 0x00007280ff0577ac */ /* 0x000ea20008000800 */
[----:B------:R-:W-:Y:S01]  /*0070*/  BSSY.RECONVERGENT B0, `(.L_x_7) ;  /* 0x0000050000007945 */ /* 0x000fe20003800200 */
[----:B------:R-:W3:Y:S01]  /*0080*/  S2R R3, SR_CgaCtaId ;  /* 0x0000000000037919 */ /* 0x000ee20000008800 */
[----:B-1----:R-:W-:-:S05]  /*0090*/  IMAD R0, R0, UR4, RZ ;  /* 0x0000000400007c24 */ /* 0x002fca000f8e02ff */
[----:B------:R-:W-:Y:S01]  /*00a0*/  SHF.R.U32.HI R4, RZ, 0x5, R0 ;  /* 0x00000005ff047819 */ /* 0x000fe20000011600 */
[----:B0-----:R-:W-:-:S04]  /*00b0*/  IMAD R5, R2, UR4, R5 ;  /* 0x0000000402057c24 */ /* 0x001fc8000f8e0205 */
[----:B--2---:R-:W-:Y:S01]  /*00c0*/  IMAD R7, R4, UR5, RZ ;  /* 0x0000000504077c24 */ /* 0x004fe2000f8e02ff */
[----:B---3--:R-:W-:Y:S02]  /*00d0*/  LEA R6, R3, R6, 0x18 ;  /* 0x0000000603067211 */ /* 0x008fe400078ec0ff */
[----:B------:R-:W-:-:S03]  /*00e0*/  LOP3.LUT R2, R5, 0x1f, RZ, 0xc0, !PT ;  /* 0x0000001f05027812 */ /* 0x000fc600078ec0ff */
[----:B------:R-:W-:Y:S01]  /*00f0*/  IMAD R3, R0, 0x4, R6 ;  /* 0x0000000400037824 */ /* 0x000fe200078e0206 */
[----:B------:R-:W-:-:S13]  /*0100*/  ISETP.GE.AND P0, PT, R2, R7, PT ;  /* 0x000000070200720c */ /* 0x000fda0003f06270 */
[----:B------:R-:W-:Y:S05]  /*0110*/  @P0 BRA `(.L_x_8) ;  /* 0x0000000400140947 */ /* 0x000fea0003800000 */
[----:B------:R-:W-:Y:S01]  /*0120*/  LOP3.LUT R8, RZ, R2, RZ, 0x33, !PT ;  /* 0x00000002ff087212 */ /* 0x000fe200078e33ff */
[----:B------:R-:W-:Y:S04]  /*0130*/  BSSY.RECONVERGENT B1, `(.L_x_9) ;  /* 0x0000020000017945 */ /* 0x000fe80003800200 */
[----:B------:R-:W-:-:S05]  /*0140*/  IMAD.IADD R8, R7, 0x1, R8 ;  /* 0x0000000107087824 */ /* 0x000fca00078e0208 */
[C---:B------:R-:W-:Y:S02]  /*0150*/  ISETP.GE.U32.AND P0, PT, R8.reuse, 0x1e0, PT ;  /* 0x000001e00800780c */ /* 0x040fe40003f06070 */
[----:B------:R-:W-:Y:S01]  /*0160*/  LEA.HI R10, R8, 0x1, RZ, 0x1b ;  /* 0x00000001080a7811 */ /* 0x000fe200078fd8ff */
[----:B------:R-:W-:-:S03]  /*0170*/  IMAD.MOV.U32 R8, RZ, RZ, R2 ;  /* 0x000000ffff087224 */ /* 0x000fc600078e0002 */
[----:B------:R-:W-:-:S04]  /*0180*/  LOP3.LUT R11, R10, 0xf, RZ, 0xc0, !PT ;  /* 0x0000000f0a0b7812 */ /* 0x000fc800078ec0ff */
[----:B------:R-:W-:-:S03]  /*0190*/  ISETP.NE.AND P1, PT, R11, RZ, PT ;  /* 0x000000ff0b00720c */ /* 0x000fc60003f25270 */
[----:B------:R-:W-:Y:S10]  /*01a0*/  @!P0 BRA `(.L_x_10) ;  /* 0x0000000000608947 */ /* 0x000ff40003800000 */
[----:B------:R-:W-:Y:S01]  /*01b0*/  LOP3.LUT R12, R10, 0xffffff0, RZ, 0xc0, !PT ;  /* 0x0ffffff00a0c7812 */ /* 0x000fe200078ec0ff */
[----:B------:R-:W-:Y:S01]  /*01c0*/  IMAD.MOV.U32 R7, RZ, RZ, RZ ;  /* 0x000000ffff077224 */ /* 0x000fe200078e00ff */
[----:B------:R-:W-:-:S07]  /*01d0*/  MOV R8, R2 ;  /* 0x0000000200087202 */ /* 0x000fce0000000f00 */
.L_x_11:
[C---:B0-----:R-:W-:Y:S02]  /*01e0*/  IMAD R9, R8.reuse, 0x4, R3 ;  /* 0x0000000408097824 */ /* 0x041fe400078e0203 */
[----:B------:R-:W-:Y:S02]  /*01f0*/  VIADD R7, R7, 0x10 ;  /* 0x0000001007077836 */ /* 0x000fe40000000000 */
[----:B------:R-:W-:Y:S01]  /*0200*/  VIADD R8, R8, 0x200 ;  /* 0x0000020008087836 */ /* 0x000fe20000000000 */
[----:B------:R0:W-:Y:S02]  /*0210*/  STS [R9], RZ ;  /* 0x000000ff09007388 */ /* 0x0001e40000000800 */
[----:B------:R-:W-:Y:S02]  /*0220*/  ISETP.NE.AND P0, PT, R7, R12, PT ;  /* 0x0000000c0700720c */ /* 0x000fe40003f05270 */
[----:B------:R0:W-:Y:S04]  /*0230*/  STS [R9+0x80], RZ ;  /* 0x000080ff09007388 */ /* 0x0001e80000000800 */
        /* <DEDUP_REMOVED lines=13> */
[----:B------:R0:W-:Y:S01]  /*0310*/  STS [R9+0x780], RZ ;  /* 0x000780ff09007388 */ /* 0x0001e20000000800 */
[----:B------:R-:W-:Y:S05]  /*0320*/  @P0 BRA `(.L_x_11) ;  /* 0xfffffffc00ac0947 */ /* 0x000fea000383ffff */
.L_x_10:
[----:B------:R-:W-:Y:S05]  /*0330*/  BSYNC.RECONVERGENT B1 ;  /* 0x0000000000017941 */ /* 0x000fea0003800200 */
.L_x_9:
[----:B------:R-:W-:Y:S05]  /*0340*/  @!P1 BRA `(.L_x_8) ;  /* 0x0000000000889947 */ /* 0x000fea0003800000 */
[----:B------:R-:W-:Y:S01]  /*0350*/  ISETP.GE.U32.AND P0, PT, R11, 0x8, PT ;  /* 0x000000080b00780c */ /* 0x000fe20003f06070 */
[----:B------:R-:W-:Y:S01]  /*0360*/  BSSY.RECONVERGENT B1, `(.L_x_12) ;  /* 0x000000e000017945 */ /* 0x000fe20003800200 */
[----:B0-----:R-:W-:-:S04]  /*0370*/  LOP3.LUT R9, R10, 0x7, RZ, 0xc0, !PT ;  /* 0x000000070a097812 */ /* 0x001fc800078ec0ff */
[----:B------:R-:W-:-:S07]  /*0380*/  ISETP.NE.AND P1, PT, R9, RZ, PT ;  /* 0x000000ff0900720c */ /* 0x000fce0003f25270 */
[----:B------:R-:W-:Y:S06]  /*0390*/  @!P0 BRA `(.L_x_13) ;  /* 0x0000000000288947 */ /* 0x000fec0003800000 */
[C---:B------:R-:W-:Y:S01]  /*03a0*/  IMAD R7, R8.reuse, 0x4, R3 ;  /* 0x0000000408077824 */ /* 0x040fe200078e0203 */
[----:B------:R-:W-:-:S04]  /*03b0*/  IADD3 R8, PT, PT, R8, 0x100, RZ ;  /* 0x0000010008087810 */ /* 0x000fc80007ffe0ff */
[----:B------:R0:W-:Y:S04]  /*03c0*/  STS [R7], RZ ;  /* 0x000000ff07007388 */ /* 0x0001e80000000800 */
[----:B------:R0:W-:Y:S04]  /*03d0*/  STS [R7+0x80], RZ ;  /* 0x000080ff07007388 */ /* 0x0001e80000000800 */
[----:B------:R0:W-:Y:S04]  /*03e0*/  STS [R7+0x100], RZ ;  /* 0x000100ff07007388 */ /* 0x0001e80000000800 */
[----:B------:R0:W-:Y:S04]  /*03f0*/  STS [R7+0x180], RZ ;  /* 0x000180ff07007388 */ /* 0x0001e80000000800 */
[----:B------:R0:W-:Y:S04]  /*0400*/  STS [R7+0x200], RZ ;  /* 0x000200ff07007388 */ /* 0x0001e80000000800 */
[----:B------:R0:W-:Y:S04]  /*0410*/  STS [R7+0x280], RZ ;  /* 0x000280ff07007388 */ /* 0x0001e80000000800 */
[----:B------:R0:W-:Y:S04]  /*0420*/  STS [R7+0x300], RZ ;  /* 0x000300ff07007388 */ /* 0x0001e80000000800 */
[----:B------:R0:W-:Y:S02]  /*0430*/  STS [R7+0x380], RZ ;  /* 0x000380ff07007388 */ /* 0x0001e40000000800 */
.L_x_13:
[----:B------:R-:W-:Y:S05]  /*0440*/  BSYNC.RECONVERGENT B1 ;  /* 0x0000000000017941 */ /* 0x000fea0003800200 */
.L_x_12:
[----:B------:R-:W-:Y:S05]  /*0450*/  @!P1 BRA `(.L_x_8) ;  /* 0x0000000000449947 */ /* 0x000fea0003800000 */
[----:B------:R-:W-:Y:S02]  /*0460*/  ISETP.GE.U32.AND P0, PT, R9, 0x4, PT ;  /* 0x000000040900780c */ /* 0x000fe40003f06070 */
[----:B------:R-:W-:-:S04]  /*0470*/  LOP3.LUT R10, R10, 0x3, RZ, 0xc0, !PT ;  /* 0x000000030a0a7812 */ /* 0x000fc800078ec0ff */
[----:B------:R-:W-:-:S07]  /*0480*/  ISETP.NE.AND P1, PT, R10, RZ, PT ;  /* 0x000000ff0a00720c */ /* 0x000fce0003f25270 */
[C---:B0-----:R-:W-:Y:S02]  /*0490*/  @P0 IMAD R7, R8.reuse, 0x4, R3 ;  /* 0x0000000408070824 */ /* 0x041fe400078e0203 */
[----:B------:R-:W-:-:S03]  /*04a0*/  @P0 VIADD R8, R8, 0x80 ;  /* 0x0000008008080836 */ /* 0x000fc60000000000 */
[----:B------:R1:W-:Y:S04]  /*04b0*/  @P0 STS [R7], RZ ;  /* 0x000000ff07000388 */ /* 0x0003e80000000800 */
[----:B------:R1:W-:Y:S04]  /*04c0*/  @P0 STS [R7+0x80], RZ ;  /* 0x000080ff07000388 */ /* 0x0003e80000000800 */
[----:B------:R1:W-:Y:S04]  /*04d0*/  @P0 STS [R7+0x100], RZ ;  /* 0x000100ff07000388 */ /* 0x0003e80000000800 */
[----:B------:R1:W-:Y:S01]  /*04e0*/  @P0 STS [R7+0x180], RZ ;  /* 0x000180ff07000388 */ /* 0x0003e20000000800 */
[----:B------:R-:W-:Y:S05]  /*04f0*/  @!P1 BRA `(.L_x_8) ;  /* 0x00000000001c9947 */ /* 0x000fea0003800000 */
[----:B-1----:R-:W-:-:S07]  /*0500*/  IMAD.MOV.U32 R7, RZ, RZ, RZ ;  /* 0x000000ffff077224 */ /* 0x002fce00078e00ff */
.L_x_14:
[C---:B------:R-:W-:Y:S01]  /*0510*/  IMAD R9, R8.reuse, 0x4, R3 ;  /* 0x0000000408097824 */ /* 0x040fe200078e0203 */
[----:B------:R-:W-:Y:S01]  /*0520*/  IADD3 R7, PT, PT, R7, 0x1, RZ ;  /* 0x0000000107077810 */ /* 0x000fe20007ffe0ff */
[----:B------:R-:W-:-:S03]  /*0530*/  VIADD R8, R8, 0x20 ;  /* 0x0000002008087836 */ /* 0x000fc60000000000 */
[----:B------:R2:W-:Y:S01]  /*0540*/  STS [R9], RZ ;  /* 0x000000ff09007388 */ /* 0x0005e20000000800 */
[----:B------:R-:W-:-:S13]  /*0550*/  ISETP.NE.AND P0, PT, R7, R10, PT ;  /* 0x0000000a0700720c */ /* 0x000fda0003f05270 */
[----:B--2---:R-:W-:Y:S05]  /*0560*/  @P0 BRA `(.L_x_14) ;  /* 0xfffffffc00e80947 */ /* 0x004fea000383ffff */
.L_x_8:
[----:B------:R-:W-:Y:S05]  /*0570*/  BSYNC.RECONVERGENT B0 ;  /* 0x0000000000007941 */ /* 0x000fea0003800200 */
.L_x_7:
[----:B------:R-:W2:Y:S01]  /*0580*/  S2UR UR4, SR_CTAID.X ;  /* 0x00000000000479c3 */ /* 0x000ea20000002500 */
[----:B------:R-:W3:Y:S01]  /*0590*/  LDCU UR8, c[0x0][0x390] ;  /* 0x00007200ff0877ac */ /* 0x000ee20008000800 */
[----:B------:R-:W4:Y:S01]  /*05a0*/  LDCU.64 UR6, c[0x0][0x358] ;  /* 0x00006b00ff0677ac */ /* 0x000f220008000a00 */
[----:B--2---:R-:W-:-:S05]  /*05b0*/  IMAD R10, R0, UR4, RZ ;  /* 0x00000004000a7c24 */ /* 0x004fca000f8e02ff */
[----:B------:R-:W-:Y:S01]  /*05c0*/  BAR.SYNC.DEFER_BLOCKING 0x0 ;  /* 0x0000000000007b1d */ /* 0x000fe20000010000 */
[----:B---3--:R-:W-:-:S13]  /*05d0*/  ISETP.GE.AND P0, PT, R10, UR8, PT ;  /* 0x000000080a007c0c */ /* 0x008fda000bf06270 */
[----:B----4-:R-:W-:Y:S05]  /*05e0*/  @P0 BRA `(.L_x_15) ;  /* 0x0000000400580947 */ /* 0x010fea0003800000 */
[----:B------:R-:W2:Y:S01]  /*05f0*/  LDC R11, c[0x0][0x370] ;  /* 0x0000dc00ff0b7b82 */ /* 0x000ea20000000800 */
[----:B0-----:R-:W-:Y:S01]  /*0600*/  SHF.R.U32.HI R9, RZ, 0x5, R5 ;  /* 0x00000005ff097819 */ /* 0x001fe20000011605 */
[----:B-1----:R-:W-:Y:S01]  /*0610*/  IMAD R7, R5, 0x4, R6 ;  /* 0x0000000405077824 */ /* 0x002fe200078e0206 */
[----:B------:R-:W0:Y:S03]  /*0620*/  LDCU UR8, c[0x0][0x390] ;  /* 0x00007200ff0877ac */ /* 0x000e260008000800 */
[----:B------:R-:W-:Y:S02]  /*0630*/  IMAD R12, R9, UR5, R0 ;  /* 0x00000005090c7c24 */ /* 0x000fe4000f8e0200 */
[----:B------:R-:W1:Y:S01]  /*0640*/  LDC R16, c[0x0][0x394] ;  /* 0x0000e500ff107b82 */ /* 0x000e620000000800 */
[----:B0-2---:R-:W-:-:S07]  /*0650*/  IMAD R11, R0, R11, RZ ;  /* 0x0000000b000b7224 */ /* 0x005fce00078e02ff */
.L_x_20:
[----:B------:R-:W-:Y:S02]  /*0660*/  IMAD.IADD R13, R5, 0x1, R10 ;  /* 0x00000001050d7824 */ /* 0x000fe400078e020a */
[----:B0-----:R-:W-:-:S03]  /*0670*/  IMAD.MOV.U32 R14, RZ, RZ, -0x1 ;  /* 0xffffffffff0e7424 */ /* 0x001fc600078e00ff */
[----:B------:R-:W-:-:S13]  /*0680*/  ISETP.GE.AND P0, PT, R13, UR8, PT ;  /* 0x000000080d007c0c */ /* 0x000fda000bf06270 */
[----:B--2---:R-:W0:Y:S02]  /*0690*/  @!P0 LDC.64 R8, c[0x0][0x380] ;  /* 0x0000e000ff088b82 */ /* 0x004e240000000a00 */
[----:B0-----:R-:W-:-:S05]  /*06a0*/  @!P0 IMAD.WIDE R8, R13, 0x4, R8 ;  /* 0x000000040d088825 */ /* 0x001fca00078e0208 */
[----:B------:R-:W2:Y:S01]  /*06b0*/  @!P0 LDG.E R14, desc[UR6][R8.64] ;  /* 0x00000006080e8981 */ /* 0x000ea2000c1e1900 */
[----:B------:R-:W-:Y:S01]  /*06c0*/  ISETP.GE.U32.AND P2, PT, R5, R0, PT ;  /* 0x000000000500720c */ /* 0x000fe20003f46070 */
[----:B------:R-:W-:Y:S01]  /*06d0*/  BSSY.RECONVERGENT B0, `(.L_x_16) ;  /* 0x000003f000007945 */ /* 0x000fe20003800200 */
[----:B------:R-:W-:Y:S01]  /*06e0*/  IADD3 R10, PT, PT, R11, R10, RZ ;  /* 0x0000000a0b0a7210 */ /* 0x000fe20007ffe0ff */
[----:B------:R-:W-:Y:S01]  /*06f0*/  IMAD.MOV.U32 R15, RZ, RZ, RZ ;  /* 0x000000ffff0f7224 */ /* 0x000fe200078e00ff */
[----:B------:R-:W-:Y:S01]  /*0700*/  PLOP3.LUT P0, PT, PT, PT, PT, 0x8, 0x80 ;  /* 0x000000000080781c */ /* 0x000fe20003f0e170 */
[----:B------:R-:W-:Y:S01]  /*0710*/  IMAD.MOV.U32 R17, RZ, RZ, -0x1 ;  /* 0xffffffffff117424 */ /* 0x000fe200078e00ff */
[----:B------:R-:W-:Y:S01]  /*0720*/  ISETP.GE.AND P1, PT, R10, UR8, PT ;  /* 0x000000080a007c0c */ /* 0x000fe2000bf26270 */
[----:B--2---:R0:W-:Y:S01]  /*0730*/  STS [R7], R14 ;  /* 0x0000000e07007388 */ /* 0x0041e20000000800 */
[----:B------:R-:W-:Y:S06]  /*0740*/  BAR.SYNC.DEFER_BLOCKING 0x0 ;  /* 0x0000000000007b1d */ /* 0x000fec0000010000 */
[----:B------:R-:W-:Y:S05]  /*0750*/  @P2 BRA `(.L_x_17) ;  /* 0x0000000000d82947 */ /* 0x000fea0003800000 */
[----:B------:R-:W2:Y:S02]  /*0760*/  LDS R13, [R7] ;  /* 0x00000000070d7984 */ /* 0x000ea40000000800 */
[----:B--2---:R-:W-:-:S13]  /*0770*/  ISETP.GE.AND P2, PT, R13, RZ, PT ;  /* 0x000000ff0d00720c */ /* 0x004fda0003f46270 */
[----:B------:R-:W-:Y:S05]  /*0780*/  @!P2 BRA `(.L_x_17) ;  /* 0x0000000000cca947 */ /* 0x000fea0003800000 */
[----:B-1----:R-:W-:Y:S02]  /*0790*/  IABS R18, R16 ;  /* 0x0000001000127213 */ /* 0x002fe40000000000 */
[----:B------:R-:W-:Y:S02]  /*07a0*/  IABS R20, R13 ;  /* 0x0000000d00147213 */ /* 0x000fe40000000000 */
[----:B0-----:R-:W0:Y:S08]  /*07b0*/  I2F.RP R14, R18 ;  /* 0x00000012000e7306 */ /* 0x001e300000209400 */
[----:B0-----:R-:W0:Y:S02]  /*07c0*/  MUFU.RCP R14, R14 ;  /* 0x0000000e000e7308 */ /* 0x001e240000001000 */
[----:B0-----:R-:W-:-:S06]  /*07d0*/  VIADD R8, R14, 0xffffffe ;  /* 0x0ffffffe0e087836 */ /* 0x001fcc0000000000 */
[----:B------:R0:W1:Y:S02]  /*07e0*/  F2I.FTZ.U32.TRUNC.NTZ R9, R8 ;  /* 0x0000000800097305 */ /* 0x000064000021f000 */
[----:B0-----:R-:W-:Y:S02]  /*07f0*/  HFMA2 R8, -RZ, RZ, 0, 0 ;  /* 0x00000000ff087431 */ /* 0x001fe400000001ff */
[----:B-1----:R-:W-:-:S04]  /*0800*/  IMAD.MOV R15, RZ, RZ, -R9 ;  /* 0x000000ffff0f7224 */ /* 0x002fc800078e0a09 */
[----:B------:R-:W-:-:S04]  /*0810*/  IMAD R15, R15, R18, RZ ;  /* 0x000000120f0f7224 */ /* 0x000fc800078e02ff */
[----:B------:R-:W-:Y:S01]  /*0820*/  IMAD.HI.U32 R9, R9, R15, R8 ;  /* 0x0000000f09097227 */ /* 0x000fe200078e0008 */
[----:B------:R-:W-:-:S04]  /*0830*/  LOP3.LUT R8, R16, 0x400, RZ, 0x3c, !PT ;  /* 0x0000040010087812 */ /* 0x000fc800078e3cff */
[----:B------:R-:W-:Y:S01]  /*0840*/  ISETP.GE.AND P2, PT, R8, RZ, PT ;  /* 0x000000ff0800720c */ /* 0x000fe20003f46270 */
[----:B------:R-:W-:-:S04]  /*0850*/  IMAD.HI.U32 R9, R9, 0x400, RZ ;  /* 0x0000040009097827 */ /* 0x000fc800078e00ff */
[----:B------:R-:W-:-:S04]  /*0860*/  IMAD.MOV R15, RZ, RZ, -R9 ;  /* 0x000000ffff0f7224 */ /* 0x000fc800078e0a09 */
[----:B------:R-:W-:-:S05]  /*0870*/  IMAD R15, R18, R15, 0x400 ;  /* 0x00000400120f7424 */ /* 0x000fca00078e020f */
[----:B------:R-:W-:-:S13]  /*0880*/  ISETP.GT.U32.AND P3, PT, R18, R15, PT ;  /* 0x0000000f1200720c */ /* 0x000fda0003f64070 */
[----:B------:R-:W-:Y:S02]  /*0890*/  @!P3 IMAD.IADD R15, R15, 0x1, -R18 ;  /* 0x000000010f0fb824 */ /* 0x000fe400078e0a12 */
[----:B------:R-:W-:Y:S01]  /*08a0*/  @!P3 VIADD R9, R9, 0x1 ;  /* 0x000000010909b836 */ /* 0x000fe20000000000 */
[----:B------:R-:W-:Y:S02]  /*08b0*/  ISETP.NE.AND P3, PT, R16, RZ, PT ;  /* 0x000000ff1000720c */ /* 0x000fe40003f65270 */
[----:B------:R-:W-:-:S13]  /*08c0*/  ISETP.GE.U32.AND P0, PT, R15, R18, PT ;  /* 0x000000120f00720c */ /* 0x000fda0003f06070 */
[----:B------:R-:W-:-:S05]  /*08d0*/  @P0 VIADD R9, R9, 0x1 ;  /* 0x0000000109090836 */ /* 0x000fca0000000000 */
[----:B------:R-:W-:-:S05]  /*08e0*/  MOV R14, R9 ;  /* 0x00000009000e7202 */ /* 0x000fca0000000f00 */
[----:B------:R-:W-:Y:S01]  /*08f0*/  @!P2 IMAD.MOV R14, RZ, RZ, -R14 ;  /* 0x000000ffff0ea224 */ /* 0x000fe200078e0a0e */
[----:B------:R-:W-:-:S04]  /*0900*/  @!P3 LOP3.LUT R14, RZ, R16, RZ, 0x33, !PT ;  /* 0x00000010ff0eb212 */ /* 0x000fc800078e33ff */
[-C--:B------:R-:W-:Y:S02]  /*0910*/  IABS R15, R14.reuse ;  /* 0x0000000e000f7213 */ /* 0x080fe40000000000 */
[-C--:B------:R-:W-:Y:S02]  /*0920*/  IABS R21, R14.reuse ;  /* 0x0000000e00157213 */ /* 0x080fe40000000000 */
[----:B------:R-:W0:Y:S01]  /*0930*/  I2F.RP R17, R15 ;  /* 0x0000000f00117306 */ /* 0x000e220000209400 */
[----:B------:R-:W-:-:S04]  /*0940*/  LOP3.LUT R13, R13, R14, RZ, 0x3c, !PT ;  /* 0x0000000e0d0d7212 */ /* 0x000fc800078e3cff */
[----:B------:R-:W-:-:S03]  /*0950*/  ISETP.GE.AND P3, PT, R13, RZ, PT ;  /* 0x000000ff0d00720c */ /* 0x000fc60003f66270 */
[----:B0-----:R-:W0:Y:S02]  /*0960*/  MUFU.RCP R17, R17 ;  /* 0x0000001100117308 */ /* 0x001e240000001000 */
[----:B0-----:R-:W-:Y:S02]  /*0970*/  VIADD R8, R17, 0xffffffe ;  /* 0x0ffffffe11087836 */ /* 0x001fe40000000000 */
[----:B------:R-:W-:-:S04]  /*0980*/  IMAD.MOV R17, RZ, RZ, -R21 ;  /* 0x000000ffff117224 */ /* 0x000fc800078e0a15 */
[----:B------:R0:W1:Y:S02]  /*0990*/  F2I.FTZ.U32.TRUNC.NTZ R9, R8 ;  /* 0x0000000800097305 */ /* 0x000064000021f000 */
[----:B0-----:R-:W-:Y:S02]  /*09a0*/  HFMA2 R8, -RZ, RZ, 0, 0 ;  /* 0x00000000ff087431 */ /* 0x001fe400000001ff */
[----:B-1----:R-:W-:-:S04]  /*09b0*/  IMAD.MOV R18, RZ, RZ, -R9 ;  /* 0x000000ffff127224 */ /* 0x002fc800078e0a09 */
[----:B------:R-:W-:Y:S02]  /*09c0*/  IMAD R19, R18, R15, RZ ;  /* 0x0000000f12137224 */ /* 0x000fe400078e02ff */
[----:B------:R-:W-:Y:S02]  /*09d0*/  IMAD.MOV.U32 R18, RZ, RZ, R20 ;  /* 0x000000ffff127224 */ /* 0x000fe400078e0014 */
[----:B------:R-:W-:-:S06]  /*09e0*/  IMAD.HI.U32 R9, R9, R19, R8 ;  /* 0x0000001309097227 */ /* 0x000fcc00078e0008 */
[----:B------:R-:W-:-:S04]  /*09f0*/  IMAD.HI.U32 R9, R9, R18, RZ ;  /* 0x0000001209097227 */ /* 0x000fc800078e00ff */
[----:B------:R-:W-:-:S05]  /*0a00*/  IMAD R8, R9, R17, R18 ;  /* 0x0000001109087224 */ /* 0x000fca00078e0212 */
[----:B------:R-:W-:-:S13]  /*0a10*/  ISETP.GT.U32.AND P2, PT, R15, R8, PT ;  /* 0x000000080f00720c */ /* 0x000fda0003f44070 */
[----:B------:R-:W-:Y:S02]  /*0a20*/  @!P2 IMAD.IADD R8, R8, 0x1, -R15 ;  /* 0x000000010808a824 */ /* 0x000fe400078e0a0f */
[----:B------:R-:W-:Y:S01]  /*0a30*/  @!P2 VIADD R9, R9, 0x1 ;  /* 0x000000010909a836 */ /* 0x000fe20000000000 */
[----:B------:R-:W-:Y:S02]  /*0a40*/  ISETP.NE.AND P2, PT, R14, RZ, PT ;  /* 0x000000ff0e00720c */ /* 0x000fe40003f45270 */
[----:B------:R-:W-:Y:S01]  /*0a50*/  ISETP.GE.U32.AND P0, PT, R8, R15, PT ;  /* 0x0000000f0800720c */ /* 0x000fe20003f06070 */
[----:B------:R-:W-:-:S12]  /*0a60*/  IMAD.MOV.U32 R15, RZ, RZ, 0x1 ;  /* 0x00000001ff0f7424 */ /* 0x000fd800078e00ff */
[----:B------:R-:W-:Y:S01]  /*0a70*/  @P0 VIADD R9, R9, 0x1 ;  /* 0x0000000109090836 */ /* 0x000fe20000000000 */
[----:B------:R-:W-:-:S04]  /*0a80*/  PLOP3.LUT P0, PT, PT, PT, PT, 0x80, 0x8 ;  /* 0x000000000008781c */ /* 0x000fc80003f0f070 */
[----:B------:R-:W-:Y:S02]  /*0a90*/  @!P3 IADD3 R9, PT, PT, -R9, RZ, RZ ;  /* 0x000000ff0909b210 */ /* 0x000fe40007ffe1ff */
[----:B------:R-:W-:-:S05]  /*0aa0*/  @!P2 LOP3.LUT R9, RZ, R14, RZ, 0x33, !PT ;  /* 0x0000000eff09a212 */ /* 0x000fca00078e33ff */
[----:B------:R-:W-:-:S07]  /*0ab0*/  IMAD.MOV.U32 R17, RZ, RZ, R9 ;  /* 0x000000ffff117224 */ /* 0x000fce00078e0009 */
.L_x_17:
[----:B------:R-:W-:Y:S05]  /*0ac0*/  BSYNC.RECONVERGENT B0 ;  /* 0x0000000000007941 */ /* 0x000fea0003800200 */
.L_x_16:
[----:B------:R-:W-:Y:S04]  /*0ad0*/  BSSY.RECONVERGENT B0, `(.L_x_18) ;  /* 0x0000005000007945 */ /* 0x000fe80003800200 */
[----:B------:R-:W-:Y:S05]  /*0ae0*/  @!P0 BRA `(.L_x_19) ;  /* 0x00000000000c8947 */ /* 0x000fea0003800000 */
[----:B------:R-:W-:-:S04]  /*0af0*/  IMAD.IADD R17, R12, 0x1, R17 ;  /* 0x000000010c117824 */ /* 0x000fc800078e0211 */
[----:B------:R-:W-:-:S05]  /*0b00*/  IMAD R8, R17, 0x4, R6 ;  /* 0x0000000411087824 */ /* 0x000fca00078e0206 */
[----:B------:R2:W-:Y:S02]  /*0b10*/  ATOMS.ADD RZ, [R8], R15 ;  /* 0x0000000f08ff738c */ /* 0x0005e40000000000 */
.L_x_19:
[----:B------:R-:W-:Y:S05]  /*0b20*/  BSYNC.RECONVERGENT B0 ;  /* 0x0000000000007941 */ /* 0x000fea0003800200 */
.L_x_18:
[----:B------:R-:W-:Y:S06]  /*0b30*/  BAR.SYNC.DEFER_BLOCKING 0x0 ;  /* 0x0000000000007b1d */ /* 0x000fec0000010000 */
[----:B------:R-:W-:Y:S05]  /*0b40*/  @!P1 BRA `(.L_x_20) ;  /* 0xfffffff800c49947 */ /* 0x000fea000383ffff */
.L_x_15:
[----:B------:R-:W3:Y:S01]  /*0b50*/  LDCU UR9, c[0x0][0x394] ;  /* 0x00007280ff0977ac */ /* 0x000ee20008000800 */
[----:B------:R-:W-:Y:S01]  /*0b60*/  BAR.SYNC.DEFER_BLOCKING 0x0 ;  /* 0x0000000000007b1d */ /* 0x000fe20000010000 */
[----:B---3--:R-:W-:-:S04]  /*0b70*/  ISETP.GE.AND P0, PT, R2, UR9, PT ;  /* 0x0000000902007c0c */ /* 0x008fc8000bf06270 */
[----:B------:R-:W-:-:S13]  /*0b80*/  ISETP.GT.U32.OR P0, PT, R5, 0x1f, P0 ;  /* 0x0000001f0500780c */ /* 0x000fda0000704470 */
[----:B------:R-:W-:Y:S05]  /*0b90*/  @P0 EXIT ;  /* 0x000000000000094d */ /* 0x000fea0003800000 */
[----:B------:R-:W-:-:S04]  /*0ba0*/  VIMNMX.U32 R4, PT, PT, R4, 0x1, !PT ;  /* 0x0000000104047848 */ /* 0x000fc80007fe0000 */
[C---:B------:R-:W-:Y:S02]  /*0bb0*/  LOP3.LUT R17, R4.reuse, 0x7, RZ, 0xc0, !PT ;  /* 0x0000000704117812 */ /* 0x040fe400078ec0ff */
[C---:B------:R-:W-:Y:S02]  /*0bc0*/  LOP3.LUT R6, R4.reuse, 0x7fffff8, RZ, 0xc0, !PT ;  /* 0x07fffff804067812 */ /* 0x040fe400078ec0ff */
[----:B------:R-:W-:Y:S02]  /*0bd0*/  IADD3 R5, PT, PT, R17, -0x1, RZ ;  /* 0xffffffff11057810 */ /* 0x000fe40007ffe0ff */
[C---:B------:R-:W-:Y:S01]  /*0be0*/  LOP3.LUT R19, R4.reuse, 0x3, RZ, 0xc0, !PT ;  /* 0x0000000304137812 */ /* 0x040fe200078ec0ff */
[----:B------:R-:W-:Y:S01]  /*0bf0*/  IMAD.MOV R6, RZ, RZ, -R6 ;  /* 0x000000ffff067224 */ /* 0x000fe200078e0a06 */
[----:B------:R-:W-:Y:S02]  /*0c00*/  ISETP.GE.U32.AND P0, PT, R5, 0x3, PT ;  /* 0x000000030500780c */ /* 0x000fe40003f06070 */
[----:B------:R-:W-:-:S11]  /*0c10*/  LOP3.LUT R5, R4, 0x1fff8, RZ, 0xc0, !PT ;  /* 0x0001fff804057812 */ /* 0x000fd600078ec0ff */
.L_x_26:
[----:B------:R-:W-:Y:S01]  /*0c20*/  ISETP.GE.U32.AND P1, PT, R0, 0x20, PT ;  /* 0x000000200000780c */ /* 0x000fe20003f26070 */
[----:B01-3--:R-:W-:-:S12]  /*0c30*/  IMAD.MOV.U32 R7, RZ, RZ, RZ ;  /* 0x000000ffff077224 */ /* 0x00bfd800078e00ff */
[----:B------:R-:W-:Y:S05]  /*0c40*/  @!P1 BRA `(.L_x_21) ;  /* 0x0000000400089947 */ /* 0x000fea0003800000 */
[----:B------:R-:W-:Y:S01]  /*0c50*/  ISETP.GE.U32.AND P1, PT, R0, 0x100, PT ;  /* 0x000001000000780c */ /* 0x000fe20003f26070 */
[----:B------:R-:W-:Y:S02]  /*0c60*/  IMAD.MOV.U32 R9, RZ, RZ, RZ ;  /* 0x000000ffff097224 */ /* 0x000fe400078e00ff */
[----:B------:R-:W-:-:S10]  /*0c70*/  IMAD.MOV.U32 R7, RZ, RZ, RZ ;  /* 0x000000ffff077224 */ /* 0x000fd400078e00ff */
[----:B------:R-:W-:Y:S05]  /*0c80*/  @!P1 BRA `(.L_x_22) ;  /* 0x0000000000709947 */ /* 0x000fea0003800000 */
[----:B------:R-:W0:Y:S01]  /*0c90*/  LDC R11, c[0x0][0x394] ;  /* 0x0000e500ff0b7b82 */ /* 0x000e220000000800 */
[----:B--2---:R-:W-:Y:S01]  /*0ca0*/  LEA R8, R2, R3, 0x2 ;  /* 0x0000000302087211 */ /* 0x004fe200078e10ff */
[----:B------:R-:W-:Y:S02]  /*0cb0*/  IMAD.MOV.U32 R7, RZ, RZ, RZ ;  /* 0x000000ffff077224 */ /* 0x000fe400078e00ff */
[----:B------:R-:W-:-:S07]  /*0cc0*/  IMAD.MOV.U32 R9, RZ, RZ, R6 ;  /* 0x000000ffff097224 */ /* 0x000fce00078e0006 */
.L_x_23:
[----:B0-----:R-:W-:Y:S01]  /*0cd0*/  IMAD R12, R11, 0x4, R8 ;  /* 0x000000040b0c7824 */ /* 0x001fe200078e0208 */
[----:B------:R0:W-:Y:S01]  /*0ce0*/  LDS R10, [R8] ;  /* 0x00000000080a7984 */ /* 0x0001e20000000800 */
[----:B------:R-:W-:Y:S02]  /*0cf0*/  VIADD R9, R9, 0x8 ;  /* 0x0000000809097836 */ /* 0x000fe40000000000 */
[----:B------:R-:W-:Y:S02]  /*0d00*/  IMAD R14, R11, 0x4, R12 ;  /* 0x000000040b0e7824 */ /* 0x000fe400078e020c */
[----:B------:R-:W1:Y:S01]  /*0d10*/  LDS R12, [R12] ;  /* 0x000000000c0c7984 */ /* 0x000e620000000800 */
[----:B------:R-:W-:Y:S02]  /*0d20*/  ISETP.NE.AND P1, PT, R9, RZ, PT ;  /* 0x000000ff0900720c */ /* 0x000fe40003f25270 */
[C---:B------:R-:W-:Y:S01]  /*0d30*/  LEA R16, R11.reuse, R14, 0x2 ;  /* 0x0000000e0b107211 */ /* 0x040fe200078e10ff */
[----:B------:R-:W-:Y:S01]  /*0d40*/  LDS R13, [R14] ;  /* 0x000000000e0d7984 */ /* 0x000fe20000000800 */
[----:B0-----:R-:W-:-:S03]  /*0d50*/  IMAD R8, R11, 0x20, R8 ;  /* 0x000000200b087824 */ /* 0x001fc600078e0208 */
[C---:B------:R-:W-:Y:S02]  /*0d60*/  IMAD R18, R11.reuse, 0x4, R16 ;  /* 0x000000040b127824 */ /* 0x040fe400078e0210 */
[----:B------:R-:W0:Y:S02]  /*0d70*/  LDS R16, [R16] ;  /* 0x0000000010107984 */ /* 0x000e240000000800 */
[C---:B------:R-:W-:Y:S02]  /*0d80*/  IMAD R20, R11.reuse, 0x4, R18 ;  /* 0x000000040b147824 */ /* 0x040fe400078e0212 */
[----:B------:R-:W-:Y:S02]  /*0d90*/  LDS R15, [R18] ;  /* 0x00000000120f7984 */ /* 0x000fe40000000800 */
[C---:B------:R-:W-:Y:S02]  /*0da0*/  IMAD R22, R11.reuse, 0x4, R20 ;  /* 0x000000040b167824 */ /* 0x040fe400078e0214 */
[----:B------:R-:W2:Y:S03]  /*0db0*/  LDS R20, [R20] ;  /* 0x0000000014147984 */ /* 0x000ea60000000800 */
[----:B------:R-:W-:Y:S01]  /*0dc0*/  LEA R23, R11, R22, 0x2 ;  /* 0x000000160b177211 */ /* 0x000fe200078e10ff */
[----:B------:R-:W-:Y:S05]  /*0dd0*/  LDS R21, [R22] ;  /* 0x0000000016157984 */ /* 0x000fea0000000800 */
[----:B------:R-:W3:Y:S01]  /*0de0*/  LDS R23, [R23] ;  /* 0x0000000017177984 */ /* 0x000ee20000000800 */
[----:B-1----:R-:W-:-:S04]  /*0df0*/  IADD3 R10, PT, PT, R12, R10, R7 ;  /* 0x0000000a0c0a7210 */ /* 0x002fc80007ffe007 */
[----:B0-----:R-:W-:-:S04]  /*0e00*/  IADD3 R10, PT, PT, R16, R13, R10 ;  /* 0x0000000d100a7210 */ /* 0x001fc80007ffe00a */
[----:B--2---:R-:W-:-:S04]  /*0e10*/  IADD3 R10, PT, PT, R20, R15, R10 ;  /* 0x0000000f140a7210 */ /* 0x004fc80007ffe00a */
[----:B---3--:R-:W-:Y:S01]  /*0e20*/  IADD3 R7, PT, PT, R23, R21, R10 ;  /* 0x0000001517077210 */ /* 0x008fe20007ffe00a */
[----:B------:R-:W-:Y:S06]  /*0e30*/  @P1 BRA `(.L_x_23) ;  /* 0xfffffffc00a41947 */ /* 0x000fec000383ffff */
[----:B------:R-:W-:-:S07]  /*0e40*/  IMAD.MOV.U32 R9, RZ, RZ, R5 ;  /* 0x000000ffff097224 */ /* 0x000fce00078e0005 */
.L_x_22:
[----:B------:R-:W-:-:S13]  /*0e50*/  ISETP.NE.AND P1, PT, R17, RZ, PT ;  /* 0x000000ff1100720c */ /* 0x000fda0003f25270 */
[----:B------:R-:W-:Y:S05]  /*0e60*/  @!P1 BRA `(.L_x_21) ;  /* 0x0000000000809947 */ /* 0x000fea0003800000 */
[----:B------:R-:W-:Y:S01]  /*0e70*/  ISETP.NE.AND P1, PT, R19, RZ, PT ;  /* 0x000000ff1300720c */ /* 0x000fe20003f25270 */
[----:B------:R-:W-:-:S12]  /*0e80*/  @!P0 BRA `(.L_x_24) ;  /* 0x0000000000348947 */ /* 0x000fd80003800000 */
[----:B------:R-:W2:Y:S02]  /*0e90*/  LDC R13, c[0x0][0x394] ;  /* 0x0000e500ff0d7b82 */ /* 0x000ea40000000800 */
[C---:B--2---:R-:W-:Y:S01]  /*0ea0*/  IMAD R8, R9.reuse, R13, R2 ;  /* 0x0000000d09087224 */ /* 0x044fe200078e0202 */
[----:B------:R-:W-:-:S04]  /*0eb0*/  IADD3 R9, PT, PT, R9, 0x4, RZ ;  /* 0x0000000409097810 */ /* 0x000fc80007ffe0ff */
[----:B------:R-:W-:-:S05]  /*0ec0*/  LEA R8, R8, R3, 0x2 ;  /* 0x0000000308087211 */ /* 0x000fca00078e10ff */
[C---:B------:R-:W-:Y:S02]  /*0ed0*/  IMAD R10, R13.reuse, 0x4, R8 ;  /* 0x000000040d0a7824 */ /* 0x040fe400078e0208 */
[----:B------:R-:W-:Y:S02]  /*0ee0*/  LDS R8, [R8] ;  /* 0x0000000008087984 */ /* 0x000fe40000000800 */
[C---:B------:R-:W-:Y:S02]  /*0ef0*/  IMAD R11, R13.reuse, 0x4, R10 ;  /* 0x000000040d0b7824 */ /* 0x040fe400078e020a */
[----:B------:R-:W0:Y:S02]  /*0f00*/  LDS R10, [R10] ;  /* 0x000000000a0a7984 */ /* 0x000e240000000800 */
[----:B------:R-:W-:Y:S02]  /*0f10*/  IMAD R13, R13, 0x4, R11 ;  /* 0x000000040d0d7824 */ /* 0x000fe400078e020b */
[----:B------:R-:W-:Y:S04]  /*0f20*/  LDS R12, [R11] ;  /* 0x000000000b0c7984 */ /* 0x000fe80000000800 */
[----:B------:R-:W1:Y:S01]  /*0f30*/  LDS R13, [R13] ;  /* 0x000000000d0d7984 */ /* 0x000e620000000800 */
[----:B0-----:R-:W-:-:S04]  /*0f40*/  IADD3 R7, PT, PT, R10, R8, R7 ;  /* 0x000000080a077210 */ /* 0x001fc80007ffe007 */
[----:B-1----:R-:W-:-:S07]  /*0f50*/  IADD3 R7, PT, PT, R13, R12, R7 ;  /* 0x0000000c0d077210 */ /* 0x002fce0007ffe007 */
.L_x_24:
[----:B------:R-:W-:Y:S05]  /*0f60*/  @!P1 BRA `(.L_x_21) ;  /* 0x0000000000409947 */ /* 0x000fea0003800000 */
[----:B------:R-:W-:Y:S02]  /*0f70*/  LOP3.LUT P2, RZ, R4, 0x1, RZ, 0xc0, !PT ;  /* 0x0000000104ff7812 */ /* 0x000fe4000784c0ff */
[----:B------:R-:W-:-:S11]  /*0f80*/  ISETP.NE.AND P1, PT, R19, 0x1, PT ;  /* 0x000000011300780c */ /* 0x000fd60003f25270 */
[----:B------:R-:W0:Y:S02]  /*0f90*/  @P2 LDC R12, c[0x0][0x394] ;  /* 0x0000e500ff0c2b82 */ /* 0x000e240000000800 */
[----:B------:R-:W-:Y:S05]  /*0fa0*/  @!P1 BRA `(.L_x_25) ;  /* 0x0000000000209947 */ /* 0x000fea0003800000 */
[----:B--2---:R-:W1:Y:S02]  /*0fb0*/  LDC R8, c[0x0][0x394] ;  /* 0x0000e500ff087b82 */ /* 0x004e640000000800 */
[C---:B-1----:R-:W-:Y:S02]  /*0fc0*/  IMAD R10, R9.reuse, R8, R2 ;  /* 0x00000008090a7224 */ /* 0x042fe400078e0202 */
[----:B------:R-:W-:Y:S02]  /*0fd0*/  VIADD R9, R9, 0x2 ;  /* 0x0000000209097836 */ /* 0x000fe40000000000 */
[----:B------:R-:W-:-:S04]  /*0fe0*/  IMAD R11, R10, 0x4, R3 ;  /* 0x000000040a0b7824 */ /* 0x000fc800078e0203 */
[----:B------:R-:W-:Y:S02]  /*0ff0*/  IMAD R10, R8, 0x4, R11 ;  /* 0x00000004080a7824 */ /* 0x000fe400078e020b */
[----:B------:R-:W-:Y:S04]  /*1000*/  LDS R8, [R11] ;  /* 0x000000000b087984 */ /* 0x000fe80000000800 */
[----:B------:R-:W1:Y:S02]  /*1010*/  LDS R10, [R10] ;  /* 0x000000000a0a7984 */ /* 0x000e640000000800 */
[----:B-1----:R-:W-:-:S07]  /*1020*/  IADD3 R7, PT, PT, R10, R8, R7 ;  /* 0x000000080a077210 */ /* 0x002fce0007ffe007 */
.L_x_25:
[----:B0-2---:R-:W-:-:S05]  /*1030*/  @P2 IMAD R8, R9, R12, R2 ;  /* 0x0000000c09082224 */ /* 0x005fca00078e0202 */
[----:B------:R-:W-:-:S06]  /*1040*/  @P2 LEA R8, R8, R3, 0x2 ;  /* 0x0000000308082211 */ /* 0x000fcc00078e10ff */
[----:B------:R-:W0:Y:S02]  /*1050*/  @P2 LDS R8, [R8] ;  /* 0x0000000008082984 */ /* 0x000e240000000800 */
[----:B0-----:R-:W-:-:S07]  /*1060*/  @P2 IMAD.IADD R7, R7, 0x1, R8 ;  /* 0x0000000107072824 */ /* 0x001fce00078e0208 */
.L_x_21:
[----:B------:R-:W0:Y:S08]  /*1070*/  LDC R13, c[0x0][0x394] ;  /* 0x0000e500ff0d7b82 */ /* 0x000e300000000800 */
[----:B--2---:R-:W1:Y:S01]  /*1080*/  LDC.64 R8, c[0x0][0x388] ;  /* 0x0000e200ff087b82 */ /* 0x004e620000000a00 */
[----:B0-----:R-:W-:Y:S02]  /*1090*/  IMAD R11, R13, UR4, R2 ;  /* 0x000000040d0b7c24 */ /* 0x001fe4000f8e0202 */
[----:B------:R-:W-:-:S05]  /*10a0*/  VIADD R2, R2, 0x20 ;  /* 0x0000002002027836 */ /* 0x000fca0000000000 */
[----:B------:R-:W-:Y:S01]  /*10b0*/  ISETP.GE.AND P1, PT, R2, R13, PT ;  /* 0x0000000d0200720c */ /* 0x000fe20003f26270 */
[----:B-1----:R-:W-:-:S05]  /*10c0*/  IMAD.WIDE.U32 R8, R11, 0x4, R8 ;  /* 0x000000040b087825 */ /* 0x002fca00078e0008 */
[----:B------:R3:W-:Y:S07]  /*10d0*/  STG.E desc[UR6][R8.64], R7 ;  /* 0x0000000708007986 */ /* 0x0007ee000c101906 */
[----:B------:R-:W-:Y:S05]  /*10e0*/  @!P1 BRA `(.L_x_26) ;  /* 0xfffffff800cc9947 */ /* 0x000fea000383ffff */
[----:B------:R-:W-:Y:S05]  /*10f0*/  EXIT ;  /* 0x000000000000794d */ /* 0x000fea0003800000 */
.L_x_27:
        /* <DEDUP_REMOVED lines=16> */
.L_x_29:


//--------------------- .nv.shared._Z23histogram_reduce_kernelPKiPiii --------------------------
	.section	.nv.shared._Z23histogram_reduce_kernelPKiPiii,"aw",@nobits
	.sectionflags	@""
	.align	16
	.zero		1024


//--------------------- .nv.shared.reserved.0     --------------------------
	.section	.nv.shared.reserved.0,"aw",@nobits
	.weak		__nv_reservedSMEM_offset_0_alias
	.size		__nv_reservedSMEM_offset_0_alias, 0, 64
	.other		__nv_reservedSMEM_offset_0_alias,@"STO_CUDA_RESERVED_SHARED STV_DEFAULT"
__nv_reservedSMEM_offset_0_alias:
	.zero		0
	.zero		64


//--------------------- .nv.shared._Z26histogram_optimized_kernelPKiPiii --------------------------
	.section	.nv.shared._Z26histogram_optimized_kernelPKiPiii,"aw",@nobits
	.sectionflags	@""
	.align	16
	.zero		1024


//--------------------- .nv.constant0._Z23histogram_reduce_kernelPKiPiii --------------------------
	.section	.nv.constant0._Z23histogram_reduce_kernelPKiPiii,"a",@progbits
	.sectionflags	@""
	.align	4
.nv.constant0._Z23histogram_reduce_kernelPKiPiii:
	.zero		920


//--------------------- .nv.constant0._Z26histogram_optimized_kernelPKiPiii --------------------------
	.section	.nv.constant0._Z26histogram_optimized_kernelPKiPiii,"a",@progbits
	.sectionflags	@""
	.align	4
.nv.constant0._Z26histogram_optimized_kernelPKiPiii:
	.zero		920


//--------------------- SYMBOLS --------------------------

	.type		.nv.reservedSmem.offset0,@object
	.size		.nv.reservedSmem.offset0,0x4
	.type		.nv.reservedSmem.cap,@object
	.size		.nv.reservedSmem.cap,0x4
